//
// Generated by NVIDIA NVVM Compiler
//
// Compiler Build ID: CL-36424714
// Cuda compilation tools, release 13.0, V13.0.88
// Based on NVVM 20.0.0
//

.version 9.0
.target sm_100
.address_size 64

	// .globl	_Z25init_random_matrix_kernelPfiij
.global .align 4 .b8 precalc_xorwow_matrix[102400];
.global .align 4 .b8 precalc_xorwow_offset_matrix[102400];
.global .align 4 .b8 mrg32k3aM1[2304];
.global .align 4 .b8 mrg32k3aM2[2304];
.global .align 4 .b8 mrg32k3aM1SubSeq[2016];
.global .align 4 .b8 mrg32k3aM2SubSeq[2016];
.global .align 4 .b8 mrg32k3aM1Seq[2304];
.global .align 4 .b8 mrg32k3aM2Seq[2304];
.const .align 8 .b8 __cr_lgamma_table[72];

.visible .entry _Z25init_random_matrix_kernelPfiij(
	.param .u64 .ptr .align 1 _Z25init_random_matrix_kernelPfiij_param_0,
	.param .u32 _Z25init_random_matrix_kernelPfiij_param_1,
	.param .u32 _Z25init_random_matrix_kernelPfiij_param_2,
	.param .u32 _Z25init_random_matrix_kernelPfiij_param_3
)
{
	.local .align 8 .b8 	__local_depot0[48];
	.reg .b64 	%SP;
	.reg .b64 	%SPL;
	.reg .pred 	%p<66>;
	.reg .b32 	%r<1203>;
	.reg .b32 	%f<3>;
	.reg .b64 	%rd<27>;

	mov.u64 	%SPL, __local_depot0;
	ld.param.u64 	%rd10, [_Z25init_random_matrix_kernelPfiij_param_0];
	ld.param.u32 	%r544, [_Z25init_random_matrix_kernelPfiij_param_1];
	ld.param.u32 	%r545, [_Z25init_random_matrix_kernelPfiij_param_2];
	ld.param.u32 	%r543, [_Z25init_random_matrix_kernelPfiij_param_3];
	mov.u32 	%r546, %ctaid.x;
	mov.u32 	%r547, %ntid.x;
	mov.u32 	%r548, %tid.x;
	mad.lo.s32 	%r1, %r546, %r547, %r548;
	mov.u32 	%r549, %ctaid.y;
	mov.u32 	%r550, %ntid.y;
	mov.u32 	%r551, %tid.y;
	mad.lo.s32 	%r552, %r549, %r550, %r551;
	setp.ge.s32 	%p1, %r1, %r544;
	setp.ge.s32 	%p2, %r552, %r545;
	or.pred  	%p3, %p1, %p2;
	@%p3 bra 	$L__BB0_117;
	add.u64 	%rd1, %SPL, 0;
	mad.lo.s32 	%r553, %r545, %r1, %r552;
	cvt.s64.s32 	%rd2, %r553;
	xor.b32  	%r554, %r543, -1429050551;
	mul.lo.s32 	%r3, %r554, 1099087573;
	add.s32 	%r555, %r3, -638133224;
	add.s32 	%r939, %r3, 123456789;
	st.local.v2.u32 	[%rd1], {%r555, %r939};
	xor.b32  	%r556, %r3, 362436069;
	mov.b32 	%r557, -123459836;
	st.local.v2.u32 	[%rd1+8], {%r556, %r557};
	add.s32 	%r935, %r3, 5783321;
	mov.b32 	%r558, -589760388;
	st.local.v2.u32 	[%rd1+16], {%r558, %r935};
	setp.eq.s32 	%p4, %r553, 0;
	@%p4 bra 	$L__BB0_116;
	mov.b32 	%r922, 0;
	mov.u64 	%rd13, precalc_xorwow_matrix;
	mov.u64 	%rd26, %rd2;
$L__BB0_3:
	mov.u64 	%rd3, %rd26;
	and.b64  	%rd4, %rd3, 3;
	setp.eq.s64 	%p5, %rd4, 0;
	@%p5 bra 	$L__BB0_115;
	mul.wide.u32 	%rd12, %r922, 3200;
	add.s64 	%rd5, %rd13, %rd12;
	mov.b32 	%r935, 0;
	mov.u32 	%r936, %r935;
	mov.u32 	%r937, %r935;
	mov.u32 	%r938, %r935;
	mov.u32 	%r939, %r935;
	mov.u32 	%r928, %r935;
$L__BB0_5:
	mul.wide.u32 	%rd14, %r928, 4;
	add.s64 	%rd15, %rd1, %rd14;
	ld.local.u32 	%r15, [%rd15+4];
	shl.b32 	%r16, %r928, 5;
	mov.b32 	%r934, 0;
$L__BB0_6:
	.pragma "nounroll";
	shr.u32 	%r562, %r15, %r934;
	and.b32  	%r563, %r562, 1;
	setp.eq.b32 	%p6, %r563, 1;
	not.pred 	%p7, %p6;
	add.s32 	%r564, %r16, %r934;
	mul.lo.s32 	%r565, %r564, 5;
	mul.wide.u32 	%rd16, %r565, 4;
	add.s64 	%rd6, %rd5, %rd16;
	@%p7 bra 	$L__BB0_8;
	ld.global.u32 	%r566, [%rd6];
	xor.b32  	%r939, %r939, %r566;
	ld.global.u32 	%r567, [%rd6+4];
	xor.b32  	%r938, %r938, %r567;
	ld.global.u32 	%r568, [%rd6+8];
	xor.b32  	%r937, %r937, %r568;
	ld.global.u32 	%r569, [%rd6+12];
	xor.b32  	%r936, %r936, %r569;
	ld.global.u32 	%r570, [%rd6+16];
	xor.b32  	%r935, %r935, %r570;
$L__BB0_8:
	and.b32  	%r572, %r562, 2;
	setp.eq.s32 	%p8, %r572, 0;
	@%p8 bra 	$L__BB0_10;
	ld.global.u32 	%r573, [%rd6+20];
	xor.b32  	%r939, %r939, %r573;
	ld.global.u32 	%r574, [%rd6+24];
	xor.b32  	%r938, %r938, %r574;
	ld.global.u32 	%r575, [%rd6+28];
	xor.b32  	%r937, %r937, %r575;
	ld.global.u32 	%r576, [%rd6+32];
	xor.b32  	%r936, %r936, %r576;
	ld.global.u32 	%r577, [%rd6+36];
	xor.b32  	%r935, %r935, %r577;
$L__BB0_10:
	and.b32  	%r579, %r562, 4;
	setp.eq.s32 	%p9, %r579, 0;
	@%p9 bra 	$L__BB0_12;
	ld.global.u32 	%r580, [%rd6+40];
	xor.b32  	%r939, %r939, %r580;
	ld.global.u32 	%r581, [%rd6+44];
	xor.b32  	%r938, %r938, %r581;
	ld.global.u32 	%r582, [%rd6+48];
	xor.b32  	%r937, %r937, %r582;
	ld.global.u32 	%r583, [%rd6+52];
	xor.b32  	%r936, %r936, %r583;
	ld.global.u32 	%r584, [%rd6+56];
	xor.b32  	%r935, %r935, %r584;
$L__BB0_12:
	and.b32  	%r586, %r562, 8;
	setp.eq.s32 	%p10, %r586, 0;
	@%p10 bra 	$L__BB0_14;
	ld.global.u32 	%r587, [%rd6+60];
	xor.b32  	%r939, %r939, %r587;
	ld.global.u32 	%r588, [%rd6+64];
	xor.b32  	%r938, %r938, %r588;
	ld.global.u32 	%r589, [%rd6+68];
	xor.b32  	%r937, %r937, %r589;
	ld.global.u32 	%r590, [%rd6+72];
	xor.b32  	%r936, %r936, %r590;
	ld.global.u32 	%r591, [%rd6+76];
	xor.b32  	%r935, %r935, %r591;
$L__BB0_14:
	and.b32  	%r593, %r562, 16;
	setp.eq.s32 	%p11, %r593, 0;
	@%p11 bra 	$L__BB0_16;
	ld.global.u32 	%r594, [%rd6+80];
	xor.b32  	%r939, %r939, %r594;
	ld.global.u32 	%r595, [%rd6+84];
	xor.b32  	%r938, %r938, %r595;
	ld.global.u32 	%r596, [%rd6+88];
	xor.b32  	%r937, %r937, %r596;
	ld.global.u32 	%r597, [%rd6+92];
	xor.b32  	%r936, %r936, %r597;
	ld.global.u32 	%r598, [%rd6+96];
	xor.b32  	%r935, %r935, %r598;
$L__BB0_16:
	and.b32  	%r600, %r562, 32;
	setp.eq.s32 	%p12, %r600, 0;
	@%p12 bra 	$L__BB0_18;
	ld.global.u32 	%r601, [%rd6+100];
	xor.b32  	%r939, %r939, %r601;
	ld.global.u32 	%r602, [%rd6+104];
	xor.b32  	%r938, %r938, %r602;
	ld.global.u32 	%r603, [%rd6+108];
	xor.b32  	%r937, %r937, %r603;
	ld.global.u32 	%r604, [%rd6+112];
	xor.b32  	%r936, %r936, %r604;
	ld.global.u32 	%r605, [%rd6+116];
	xor.b32  	%r935, %r935, %r605;
$L__BB0_18:
	and.b32  	%r607, %r562, 64;
	setp.eq.s32 	%p13, %r607, 0;
	@%p13 bra 	$L__BB0_20;
	ld.global.u32 	%r608, [%rd6+120];
	xor.b32  	%r939, %r939, %r608;
	ld.global.u32 	%r609, [%rd6+124];
	xor.b32  	%r938, %r938, %r609;
	ld.global.u32 	%r610, [%rd6+128];
	xor.b32  	%r937, %r937, %r610;
	ld.global.u32 	%r611, [%rd6+132];
	xor.b32  	%r936, %r936, %r611;
	ld.global.u32 	%r612, [%rd6+136];
	xor.b32  	%r935, %r935, %r612;
$L__BB0_20:
	and.b32  	%r614, %r562, 128;
	setp.eq.s32 	%p14, %r614, 0;
	@%p14 bra 	$L__BB0_22;
	ld.global.u32 	%r615, [%rd6+140];
	xor.b32  	%r939, %r939, %r615;
	ld.global.u32 	%r616, [%rd6+144];
	xor.b32  	%r938, %r938, %r616;
	ld.global.u32 	%r617, [%rd6+148];
	xor.b32  	%r937, %r937, %r617;
	ld.global.u32 	%r618, [%rd6+152];
	xor.b32  	%r936, %r936, %r618;
	ld.global.u32 	%r619, [%rd6+156];
	xor.b32  	%r935, %r935, %r619;
$L__BB0_22:
	and.b32  	%r621, %r562, 256;
	setp.eq.s32 	%p15, %r621, 0;
	@%p15 bra 	$L__BB0_24;
	ld.global.u32 	%r622, [%rd6+160];
	xor.b32  	%r939, %r939, %r622;
	ld.global.u32 	%r623, [%rd6+164];
	xor.b32  	%r938, %r938, %r623;
	ld.global.u32 	%r624, [%rd6+168];
	xor.b32  	%r937, %r937, %r624;
	ld.global.u32 	%r625, [%rd6+172];
	xor.b32  	%r936, %r936, %r625;
	ld.global.u32 	%r626, [%rd6+176];
	xor.b32  	%r935, %r935, %r626;
$L__BB0_24:
	and.b32  	%r628, %r562, 512;
	setp.eq.s32 	%p16, %r628, 0;
	@%p16 bra 	$L__BB0_26;
	ld.global.u32 	%r629, [%rd6+180];
	xor.b32  	%r939, %r939, %r629;
	ld.global.u32 	%r630, [%rd6+184];
	xor.b32  	%r938, %r938, %r630;
	ld.global.u32 	%r631, [%rd6+188];
	xor.b32  	%r937, %r937, %r631;
	ld.global.u32 	%r632, [%rd6+192];
	xor.b32  	%r936, %r936, %r632;
	ld.global.u32 	%r633, [%rd6+196];
	xor.b32  	%r935, %r935, %r633;
$L__BB0_26:
	and.b32  	%r635, %r562, 1024;
	setp.eq.s32 	%p17, %r635, 0;
	@%p17 bra 	$L__BB0_28;
	ld.global.u32 	%r636, [%rd6+200];
	xor.b32  	%r939, %r939, %r636;
	ld.global.u32 	%r637, [%rd6+204];
	xor.b32  	%r938, %r938, %r637;
	ld.global.u32 	%r638, [%rd6+208];
	xor.b32  	%r937, %r937, %r638;
	ld.global.u32 	%r639, [%rd6+212];
	xor.b32  	%r936, %r936, %r639;
	ld.global.u32 	%r640, [%rd6+216];
	xor.b32  	%r935, %r935, %r640;
$L__BB0_28:
	and.b32  	%r642, %r562, 2048;
	setp.eq.s32 	%p18, %r642, 0;
	@%p18 bra 	$L__BB0_30;
	ld.global.u32 	%r643, [%rd6+220];
	xor.b32  	%r939, %r939, %r643;
	ld.global.u32 	%r644, [%rd6+224];
	xor.b32  	%r938, %r938, %r644;
	ld.global.u32 	%r645, [%rd6+228];
	xor.b32  	%r937, %r937, %r645;
	ld.global.u32 	%r646, [%rd6+232];
	xor.b32  	%r936, %r936, %r646;
	ld.global.u32 	%r647, [%rd6+236];
	xor.b32  	%r935, %r935, %r647;
$L__BB0_30:
	and.b32  	%r649, %r562, 4096;
	setp.eq.s32 	%p19, %r649, 0;
	@%p19 bra 	$L__BB0_32;
	ld.global.u32 	%r650, [%rd6+240];
	xor.b32  	%r939, %r939, %r650;
	ld.global.u32 	%r651, [%rd6+244];
	xor.b32  	%r938, %r938, %r651;
	ld.global.u32 	%r652, [%rd6+248];
	xor.b32  	%r937, %r937, %r652;
	ld.global.u32 	%r653, [%rd6+252];
	xor.b32  	%r936, %r936, %r653;
	ld.global.u32 	%r654, [%rd6+256];
	xor.b32  	%r935, %r935, %r654;
$L__BB0_32:
	and.b32  	%r656, %r562, 8192;
	setp.eq.s32 	%p20, %r656, 0;
	@%p20 bra 	$L__BB0_34;
	ld.global.u32 	%r657, [%rd6+260];
	xor.b32  	%r939, %r939, %r657;
	ld.global.u32 	%r658, [%rd6+264];
	xor.b32  	%r938, %r938, %r658;
	ld.global.u32 	%r659, [%rd6+268];
	xor.b32  	%r937, %r937, %r659;
	ld.global.u32 	%r660, [%rd6+272];
	xor.b32  	%r936, %r936, %r660;
	ld.global.u32 	%r661, [%rd6+276];
	xor.b32  	%r935, %r935, %r661;
$L__BB0_34:
	and.b32  	%r663, %r562, 16384;
	setp.eq.s32 	%p21, %r663, 0;
	@%p21 bra 	$L__BB0_36;
	ld.global.u32 	%r664, [%rd6+280];
	xor.b32  	%r939, %r939, %r664;
	ld.global.u32 	%r665, [%rd6+284];
	xor.b32  	%r938, %r938, %r665;
	ld.global.u32 	%r666, [%rd6+288];
	xor.b32  	%r937, %r937, %r666;
	ld.global.u32 	%r667, [%rd6+292];
	xor.b32  	%r936, %r936, %r667;
	ld.global.u32 	%r668, [%rd6+296];
	xor.b32  	%r935, %r935, %r668;
$L__BB0_36:
	and.b32  	%r670, %r562, 32768;
	setp.eq.s32 	%p22, %r670, 0;
	@%p22 bra 	$L__BB0_38;
	ld.global.u32 	%r671, [%rd6+300];
	xor.b32  	%r939, %r939, %r671;
	ld.global.u32 	%r672, [%rd6+304];
	xor.b32  	%r938, %r938, %r672;
	ld.global.u32 	%r673, [%rd6+308];
	xor.b32  	%r937, %r937, %r673;
	ld.global.u32 	%r674, [%rd6+312];
	xor.b32  	%r936, %r936, %r674;
	ld.global.u32 	%r675, [%rd6+316];
	xor.b32  	%r935, %r935, %r675;
$L__BB0_38:
	add.s32 	%r934, %r934, 16;
	setp.ne.s32 	%p23, %r934, 32;
	@%p23 bra 	$L__BB0_6;
	mad.lo.s32 	%r676, %r928, -31, %r16;
	add.s32 	%r928, %r676, 1;
	setp.ne.s32 	%p24, %r928, 5;
	@%p24 bra 	$L__BB0_5;
	st.local.u32 	[%rd1+4], %r939;
	st.local.v2.u32 	[%rd1+8], {%r938, %r937};
	st.local.v2.u32 	[%rd1+16], {%r936, %r935};
	setp.eq.s64 	%p25, %rd4, 1;
	@%p25 bra 	$L__BB0_115;
	mov.b32 	%r935, 0;
	mov.u32 	%r1028, %r935;
	mov.u32 	%r1029, %r935;
	mov.u32 	%r1030, %r935;
	mov.u32 	%r939, %r935;
	mov.u32 	%r1020, %r935;
$L__BB0_42:
	mul.wide.u32 	%rd17, %r1020, 4;
	add.s64 	%rd18, %rd1, %rd17;
	ld.local.u32 	%r191, [%rd18+4];
	shl.b32 	%r192, %r1020, 5;
	mov.b32 	%r1026, 0;
$L__BB0_43:
	.pragma "nounroll";
	shr.u32 	%r679, %r191, %r1026;
	and.b32  	%r680, %r679, 1;
	setp.eq.b32 	%p26, %r680, 1;
	not.pred 	%p27, %p26;
	add.s32 	%r681, %r192, %r1026;
	mul.lo.s32 	%r682, %r681, 5;
	mul.wide.u32 	%rd19, %r682, 4;
	add.s64 	%rd7, %rd5, %rd19;
	@%p27 bra 	$L__BB0_45;
	ld.global.u32 	%r683, [%rd7];
	xor.b32  	%r939, %r939, %r683;
	ld.global.u32 	%r684, [%rd7+4];
	xor.b32  	%r1030, %r1030, %r684;
	ld.global.u32 	%r685, [%rd7+8];
	xor.b32  	%r1029, %r1029, %r685;
	ld.global.u32 	%r686, [%rd7+12];
	xor.b32  	%r1028, %r1028, %r686;
	ld.global.u32 	%r687, [%rd7+16];
	xor.b32  	%r935, %r935, %r687;
$L__BB0_45:
	and.b32  	%r689, %r679, 2;
	setp.eq.s32 	%p28, %r689, 0;
	@%p28 bra 	$L__BB0_47;
	ld.global.u32 	%r690, [%rd7+20];
	xor.b32  	%r939, %r939, %r690;
	ld.global.u32 	%r691, [%rd7+24];
	xor.b32  	%r1030, %r1030, %r691;
	ld.global.u32 	%r692, [%rd7+28];
	xor.b32  	%r1029, %r1029, %r692;
	ld.global.u32 	%r693, [%rd7+32];
	xor.b32  	%r1028, %r1028, %r693;
	ld.global.u32 	%r694, [%rd7+36];
	xor.b32  	%r935, %r935, %r694;
$L__BB0_47:
	and.b32  	%r696, %r679, 4;
	setp.eq.s32 	%p29, %r696, 0;
	@%p29 bra 	$L__BB0_49;
	ld.global.u32 	%r697, [%rd7+40];
	xor.b32  	%r939, %r939, %r697;
	ld.global.u32 	%r698, [%rd7+44];
	xor.b32  	%r1030, %r1030, %r698;
	ld.global.u32 	%r699, [%rd7+48];
	xor.b32  	%r1029, %r1029, %r699;
	ld.global.u32 	%r700, [%rd7+52];
	xor.b32  	%r1028, %r1028, %r700;
	ld.global.u32 	%r701, [%rd7+56];
	xor.b32  	%r935, %r935, %r701;
$L__BB0_49:
	and.b32  	%r703, %r679, 8;
	setp.eq.s32 	%p30, %r703, 0;
	@%p30 bra 	$L__BB0_51;
	ld.global.u32 	%r704, [%rd7+60];
	xor.b32  	%r939, %r939, %r704;
	ld.global.u32 	%r705, [%rd7+64];
	xor.b32  	%r1030, %r1030, %r705;
	ld.global.u32 	%r706, [%rd7+68];
	xor.b32  	%r1029, %r1029, %r706;
	ld.global.u32 	%r707, [%rd7+72];
	xor.b32  	%r1028, %r1028, %r707;
	ld.global.u32 	%r708, [%rd7+76];
	xor.b32  	%r935, %r935, %r708;
$L__BB0_51:
	and.b32  	%r710, %r679, 16;
	setp.eq.s32 	%p31, %r710, 0;
	@%p31 bra 	$L__BB0_53;
	ld.global.u32 	%r711, [%rd7+80];
	xor.b32  	%r939, %r939, %r711;
	ld.global.u32 	%r712, [%rd7+84];
	xor.b32  	%r1030, %r1030, %r712;
	ld.global.u32 	%r713, [%rd7+88];
	xor.b32  	%r1029, %r1029, %r713;
	ld.global.u32 	%r714, [%rd7+92];
	xor.b32  	%r1028, %r1028, %r714;
	ld.global.u32 	%r715, [%rd7+96];
	xor.b32  	%r935, %r935, %r715;
$L__BB0_53:
	and.b32  	%r717, %r679, 32;
	setp.eq.s32 	%p32, %r717, 0;
	@%p32 bra 	$L__BB0_55;
	ld.global.u32 	%r718, [%rd7+100];
	xor.b32  	%r939, %r939, %r718;
	ld.global.u32 	%r719, [%rd7+104];
	xor.b32  	%r1030, %r1030, %r719;
	ld.global.u32 	%r720, [%rd7+108];
	xor.b32  	%r1029, %r1029, %r720;
	ld.global.u32 	%r721, [%rd7+112];
	xor.b32  	%r1028, %r1028, %r721;
	ld.global.u32 	%r722, [%rd7+116];
	xor.b32  	%r935, %r935, %r722;
$L__BB0_55:
	and.b32  	%r724, %r679, 64;
	setp.eq.s32 	%p33, %r724, 0;
	@%p33 bra 	$L__BB0_57;
	ld.global.u32 	%r725, [%rd7+120];
	xor.b32  	%r939, %r939, %r725;
	ld.global.u32 	%r726, [%rd7+124];
	xor.b32  	%r1030, %r1030, %r726;
	ld.global.u32 	%r727, [%rd7+128];
	xor.b32  	%r1029, %r1029, %r727;
	ld.global.u32 	%r728, [%rd7+132];
	xor.b32  	%r1028, %r1028, %r728;
	ld.global.u32 	%r729, [%rd7+136];
	xor.b32  	%r935, %r935, %r729;
$L__BB0_57:
	and.b32  	%r731, %r679, 128;
	setp.eq.s32 	%p34, %r731, 0;
	@%p34 bra 	$L__BB0_59;
	ld.global.u32 	%r732, [%rd7+140];
	xor.b32  	%r939, %r939, %r732;
	ld.global.u32 	%r733, [%rd7+144];
	xor.b32  	%r1030, %r1030, %r733;
	ld.global.u32 	%r734, [%rd7+148];
	xor.b32  	%r1029, %r1029, %r734;
	ld.global.u32 	%r735, [%rd7+152];
	xor.b32  	%r1028, %r1028, %r735;
	ld.global.u32 	%r736, [%rd7+156];
	xor.b32  	%r935, %r935, %r736;
$L__BB0_59:
	and.b32  	%r738, %r679, 256;
	setp.eq.s32 	%p35, %r738, 0;
	@%p35 bra 	$L__BB0_61;
	ld.global.u32 	%r739, [%rd7+160];
	xor.b32  	%r939, %r939, %r739;
	ld.global.u32 	%r740, [%rd7+164];
	xor.b32  	%r1030, %r1030, %r740;
	ld.global.u32 	%r741, [%rd7+168];
	xor.b32  	%r1029, %r1029, %r741;
	ld.global.u32 	%r742, [%rd7+172];
	xor.b32  	%r1028, %r1028, %r742;
	ld.global.u32 	%r743, [%rd7+176];
	xor.b32  	%r935, %r935, %r743;
$L__BB0_61:
	and.b32  	%r745, %r679, 512;
	setp.eq.s32 	%p36, %r745, 0;
	@%p36 bra 	$L__BB0_63;
	ld.global.u32 	%r746, [%rd7+180];
	xor.b32  	%r939, %r939, %r746;
	ld.global.u32 	%r747, [%rd7+184];
	xor.b32  	%r1030, %r1030, %r747;
	ld.global.u32 	%r748, [%rd7+188];
	xor.b32  	%r1029, %r1029, %r748;
	ld.global.u32 	%r749, [%rd7+192];
	xor.b32  	%r1028, %r1028, %r749;
	ld.global.u32 	%r750, [%rd7+196];
	xor.b32  	%r935, %r935, %r750;
$L__BB0_63:
	and.b32  	%r752, %r679, 1024;
	setp.eq.s32 	%p37, %r752, 0;
	@%p37 bra 	$L__BB0_65;
	ld.global.u32 	%r753, [%rd7+200];
	xor.b32  	%r939, %r939, %r753;
	ld.global.u32 	%r754, [%rd7+204];
	xor.b32  	%r1030, %r1030, %r754;
	ld.global.u32 	%r755, [%rd7+208];
	xor.b32  	%r1029, %r1029, %r755;
	ld.global.u32 	%r756, [%rd7+212];
	xor.b32  	%r1028, %r1028, %r756;
	ld.global.u32 	%r757, [%rd7+216];
	xor.b32  	%r935, %r935, %r757;
$L__BB0_65:
	and.b32  	%r759, %r679, 2048;
	setp.eq.s32 	%p38, %r759, 0;
	@%p38 bra 	$L__BB0_67;
	ld.global.u32 	%r760, [%rd7+220];
	xor.b32  	%r939, %r939, %r760;
	ld.global.u32 	%r761, [%rd7+224];
	xor.b32  	%r1030, %r1030, %r761;
	ld.global.u32 	%r762, [%rd7+228];
	xor.b32  	%r1029, %r1029, %r762;
	ld.global.u32 	%r763, [%rd7+232];
	xor.b32  	%r1028, %r1028, %r763;
	ld.global.u32 	%r764, [%rd7+236];
	xor.b32  	%r935, %r935, %r764;
$L__BB0_67:
	and.b32  	%r766, %r679, 4096;
	setp.eq.s32 	%p39, %r766, 0;
	@%p39 bra 	$L__BB0_69;
	ld.global.u32 	%r767, [%rd7+240];
	xor.b32  	%r939, %r939, %r767;
	ld.global.u32 	%r768, [%rd7+244];
	xor.b32  	%r1030, %r1030, %r768;
	ld.global.u32 	%r769, [%rd7+248];
	xor.b32  	%r1029, %r1029, %r769;
	ld.global.u32 	%r770, [%rd7+252];
	xor.b32  	%r1028, %r1028, %r770;
	ld.global.u32 	%r771, [%rd7+256];
	xor.b32  	%r935, %r935, %r771;
$L__BB0_69:
	and.b32  	%r773, %r679, 8192;
	setp.eq.s32 	%p40, %r773, 0;
	@%p40 bra 	$L__BB0_71;
	ld.global.u32 	%r774, [%rd7+260];
	xor.b32  	%r939, %r939, %r774;
	ld.global.u32 	%r775, [%rd7+264];
	xor.b32  	%r1030, %r1030, %r775;
	ld.global.u32 	%r776, [%rd7+268];
	xor.b32  	%r1029, %r1029, %r776;
	ld.global.u32 	%r777, [%rd7+272];
	xor.b32  	%r1028, %r1028, %r777;
	ld.global.u32 	%r778, [%rd7+276];
	xor.b32  	%r935, %r935, %r778;
$L__BB0_71:
	and.b32  	%r780, %r679, 16384;
	setp.eq.s32 	%p41, %r780, 0;
	@%p41 bra 	$L__BB0_73;
	ld.global.u32 	%r781, [%rd7+280];
	xor.b32  	%r939, %r939, %r781;
	ld.global.u32 	%r782, [%rd7+284];
	xor.b32  	%r1030, %r1030, %r782;
	ld.global.u32 	%r783, [%rd7+288];
	xor.b32  	%r1029, %r1029, %r783;
	ld.global.u32 	%r784, [%rd7+292];
	xor.b32  	%r1028, %r1028, %r784;
	ld.global.u32 	%r785, [%rd7+296];
	xor.b32  	%r935, %r935, %r785;
$L__BB0_73:
	and.b32  	%r787, %r679, 32768;
	setp.eq.s32 	%p42, %r787, 0;
	@%p42 bra 	$L__BB0_75;
	ld.global.u32 	%r788, [%rd7+300];
	xor.b32  	%r939, %r939, %r788;
	ld.global.u32 	%r789, [%rd7+304];
	xor.b32  	%r1030, %r1030, %r789;
	ld.global.u32 	%r790, [%rd7+308];
	xor.b32  	%r1029, %r1029, %r790;
	ld.global.u32 	%r791, [%rd7+312];
	xor.b32  	%r1028, %r1028, %r791;
	ld.global.u32 	%r792, [%rd7+316];
	xor.b32  	%r935, %r935, %r792;
$L__BB0_75:
	add.s32 	%r1026, %r1026, 16;
	setp.ne.s32 	%p43, %r1026, 32;
	@%p43 bra 	$L__BB0_43;
	mad.lo.s32 	%r793, %r1020, -31, %r192;
	add.s32 	%r1020, %r793, 1;
	setp.ne.s32 	%p44, %r1020, 5;
	@%p44 bra 	$L__BB0_42;
	st.local.u32 	[%rd1+4], %r939;
	st.local.v2.u32 	[%rd1+8], {%r1030, %r1029};
	st.local.v2.u32 	[%rd1+16], {%r1028, %r935};
	setp.ne.s64 	%p45, %rd4, 3;
	@%p45 bra 	$L__BB0_115;
	mov.b32 	%r935, 0;
	mov.u32 	%r1120, %r935;
	mov.u32 	%r1121, %r935;
	mov.u32 	%r1122, %r935;
	mov.u32 	%r939, %r935;
	mov.u32 	%r1112, %r935;
$L__BB0_79:
	mul.wide.u32 	%rd20, %r1112, 4;
	add.s64 	%rd21, %rd1, %rd20;
	ld.local.u32 	%r367, [%rd21+4];
	shl.b32 	%r368, %r1112, 5;
	mov.b32 	%r1118, 0;
$L__BB0_80:
	.pragma "nounroll";
	shr.u32 	%r796, %r367, %r1118;
	and.b32  	%r797, %r796, 1;
	setp.eq.b32 	%p46, %r797, 1;
	not.pred 	%p47, %p46;
	add.s32 	%r798, %r368, %r1118;
	mul.lo.s32 	%r799, %r798, 5;
	mul.wide.u32 	%rd22, %r799, 4;
	add.s64 	%rd8, %rd5, %rd22;
	@%p47 bra 	$L__BB0_82;
	ld.global.u32 	%r800, [%rd8];
	xor.b32  	%r939, %r939, %r800;
	ld.global.u32 	%r801, [%rd8+4];
	xor.b32  	%r1122, %r1122, %r801;
	ld.global.u32 	%r802, [%rd8+8];
	xor.b32  	%r1121, %r1121, %r802;
	ld.global.u32 	%r803, [%rd8+12];
	xor.b32  	%r1120, %r1120, %r803;
	ld.global.u32 	%r804, [%rd8+16];
	xor.b32  	%r935, %r935, %r804;
$L__BB0_82:
	and.b32  	%r806, %r796, 2;
	setp.eq.s32 	%p48, %r806, 0;
	@%p48 bra 	$L__BB0_84;
	ld.global.u32 	%r807, [%rd8+20];
	xor.b32  	%r939, %r939, %r807;
	ld.global.u32 	%r808, [%rd8+24];
	xor.b32  	%r1122, %r1122, %r808;
	ld.global.u32 	%r809, [%rd8+28];
	xor.b32  	%r1121, %r1121, %r809;
	ld.global.u32 	%r810, [%rd8+32];
	xor.b32  	%r1120, %r1120, %r810;
	ld.global.u32 	%r811, [%rd8+36];
	xor.b32  	%r935, %r935, %r811;
$L__BB0_84:
	and.b32  	%r813, %r796, 4;
	setp.eq.s32 	%p49, %r813, 0;
	@%p49 bra 	$L__BB0_86;
	ld.global.u32 	%r814, [%rd8+40];
	xor.b32  	%r939, %r939, %r814;
	ld.global.u32 	%r815, [%rd8+44];
	xor.b32  	%r1122, %r1122, %r815;
	ld.global.u32 	%r816, [%rd8+48];
	xor.b32  	%r1121, %r1121, %r816;
	ld.global.u32 	%r817, [%rd8+52];
	xor.b32  	%r1120, %r1120, %r817;
	ld.global.u32 	%r818, [%rd8+56];
	xor.b32  	%r935, %r935, %r818;
$L__BB0_86:
	and.b32  	%r820, %r796, 8;
	setp.eq.s32 	%p50, %r820, 0;
	@%p50 bra 	$L__BB0_88;
	ld.global.u32 	%r821, [%rd8+60];
	xor.b32  	%r939, %r939, %r821;
	ld.global.u32 	%r822, [%rd8+64];
	xor.b32  	%r1122, %r1122, %r822;
	ld.global.u32 	%r823, [%rd8+68];
	xor.b32  	%r1121, %r1121, %r823;
	ld.global.u32 	%r824, [%rd8+72];
	xor.b32  	%r1120, %r1120, %r824;
	ld.global.u32 	%r825, [%rd8+76];
	xor.b32  	%r935, %r935, %r825;
$L__BB0_88:
	and.b32  	%r827, %r796, 16;
	setp.eq.s32 	%p51, %r827, 0;
	@%p51 bra 	$L__BB0_90;
	ld.global.u32 	%r828, [%rd8+80];
	xor.b32  	%r939, %r939, %r828;
	ld.global.u32 	%r829, [%rd8+84];
	xor.b32  	%r1122, %r1122, %r829;
	ld.global.u32 	%r830, [%rd8+88];
	xor.b32  	%r1121, %r1121, %r830;
	ld.global.u32 	%r831, [%rd8+92];
	xor.b32  	%r1120, %r1120, %r831;
	ld.global.u32 	%r832, [%rd8+96];
	xor.b32  	%r935, %r935, %r832;
$L__BB0_90:
	and.b32  	%r834, %r796, 32;
	setp.eq.s32 	%p52, %r834, 0;
	@%p52 bra 	$L__BB0_92;
	ld.global.u32 	%r835, [%rd8+100];
	xor.b32  	%r939, %r939, %r835;
	ld.global.u32 	%r836, [%rd8+104];
	xor.b32  	%r1122, %r1122, %r836;
	ld.global.u32 	%r837, [%rd8+108];
	xor.b32  	%r1121, %r1121, %r837;
	ld.global.u32 	%r838, [%rd8+112];
	xor.b32  	%r1120, %r1120, %r838;
	ld.global.u32 	%r839, [%rd8+116];
	xor.b32  	%r935, %r935, %r839;
$L__BB0_92:
	and.b32  	%r841, %r796, 64;
	setp.eq.s32 	%p53, %r841, 0;
	@%p53 bra 	$L__BB0_94;
	ld.global.u32 	%r842, [%rd8+120];
	xor.b32  	%r939, %r939, %r842;
	ld.global.u32 	%r843, [%rd8+124];
	xor.b32  	%r1122, %r1122, %r843;
	ld.global.u32 	%r844, [%rd8+128];
	xor.b32  	%r1121, %r1121, %r844;
	ld.global.u32 	%r845, [%rd8+132];
	xor.b32  	%r1120, %r1120, %r845;
	ld.global.u32 	%r846, [%rd8+136];
	xor.b32  	%r935, %r935, %r846;
$L__BB0_94:
	and.b32  	%r848, %r796, 128;
	setp.eq.s32 	%p54, %r848, 0;
	@%p54 bra 	$L__BB0_96;
	ld.global.u32 	%r849, [%rd8+140];
	xor.b32  	%r939, %r939, %r849;
	ld.global.u32 	%r850, [%rd8+144];
	xor.b32  	%r1122, %r1122, %r850;
	ld.global.u32 	%r851, [%rd8+148];
	xor.b32  	%r1121, %r1121, %r851;
	ld.global.u32 	%r852, [%rd8+152];
	xor.b32  	%r1120, %r1120, %r852;
	ld.global.u32 	%r853, [%rd8+156];
	xor.b32  	%r935, %r935, %r853;
$L__BB0_96:
	and.b32  	%r855, %r796, 256;
	setp.eq.s32 	%p55, %r855, 0;
	@%p55 bra 	$L__BB0_98;
	ld.global.u32 	%r856, [%rd8+160];
	xor.b32  	%r939, %r939, %r856;
	ld.global.u32 	%r857, [%rd8+164];
	xor.b32  	%r1122, %r1122, %r857;
	ld.global.u32 	%r858, [%rd8+168];
	xor.b32  	%r1121, %r1121, %r858;
	ld.global.u32 	%r859, [%rd8+172];
	xor.b32  	%r1120, %r1120, %r859;
	ld.global.u32 	%r860, [%rd8+176];
	xor.b32  	%r935, %r935, %r860;
$L__BB0_98:
	and.b32  	%r862, %r796, 512;
	setp.eq.s32 	%p56, %r862, 0;
	@%p56 bra 	$L__BB0_100;
	ld.global.u32 	%r863, [%rd8+180];
	xor.b32  	%r939, %r939, %r863;
	ld.global.u32 	%r864, [%rd8+184];
	xor.b32  	%r1122, %r1122, %r864;
	ld.global.u32 	%r865, [%rd8+188];
	xor.b32  	%r1121, %r1121, %r865;
	ld.global.u32 	%r866, [%rd8+192];
	xor.b32  	%r1120, %r1120, %r866;
	ld.global.u32 	%r867, [%rd8+196];
	xor.b32  	%r935, %r935, %r867;
$L__BB0_100:
	and.b32  	%r869, %r796, 1024;
	setp.eq.s32 	%p57, %r869, 0;
	@%p57 bra 	$L__BB0_102;
	ld.global.u32 	%r870, [%rd8+200];
	xor.b32  	%r939, %r939, %r870;
	ld.global.u32 	%r871, [%rd8+204];
	xor.b32  	%r1122, %r1122, %r871;
	ld.global.u32 	%r872, [%rd8+208];
	xor.b32  	%r1121, %r1121, %r872;
	ld.global.u32 	%r873, [%rd8+212];
	xor.b32  	%r1120, %r1120, %r873;
	ld.global.u32 	%r874, [%rd8+216];
	xor.b32  	%r935, %r935, %r874;
$L__BB0_102:
	and.b32  	%r876, %r796, 2048;
	setp.eq.s32 	%p58, %r876, 0;
	@%p58 bra 	$L__BB0_104;
	ld.global.u32 	%r877, [%rd8+220];
	xor.b32  	%r939, %r939, %r877;
	ld.global.u32 	%r878, [%rd8+224];
	xor.b32  	%r1122, %r1122, %r878;
	ld.global.u32 	%r879, [%rd8+228];
	xor.b32  	%r1121, %r1121, %r879;
	ld.global.u32 	%r880, [%rd8+232];
	xor.b32  	%r1120, %r1120, %r880;
	ld.global.u32 	%r881, [%rd8+236];
	xor.b32  	%r935, %r935, %r881;
$L__BB0_104:
	and.b32  	%r883, %r796, 4096;
	setp.eq.s32 	%p59, %r883, 0;
	@%p59 bra 	$L__BB0_106;
	ld.global.u32 	%r884, [%rd8+240];
	xor.b32  	%r939, %r939, %r884;
	ld.global.u32 	%r885, [%rd8+244];
	xor.b32  	%r1122, %r1122, %r885;
	ld.global.u32 	%r886, [%rd8+248];
	xor.b32  	%r1121, %r1121, %r886;
	ld.global.u32 	%r887, [%rd8+252];
	xor.b32  	%r1120, %r1120, %r887;
	ld.global.u32 	%r888, [%rd8+256];
	xor.b32  	%r935, %r935, %r888;
$L__BB0_106:
	and.b32  	%r890, %r796, 8192;
	setp.eq.s32 	%p60, %r890, 0;
	@%p60 bra 	$L__BB0_108;
	ld.global.u32 	%r891, [%rd8+260];
	xor.b32  	%r939, %r939, %r891;
	ld.global.u32 	%r892, [%rd8+264];
	xor.b32  	%r1122, %r1122, %r892;
	ld.global.u32 	%r893, [%rd8+268];
	xor.b32  	%r1121, %r1121, %r893;
	ld.global.u32 	%r894, [%rd8+272];
	xor.b32  	%r1120, %r1120, %r894;
	ld.global.u32 	%r895, [%rd8+276];
	xor.b32  	%r935, %r935, %r895;
$L__BB0_108:
	and.b32  	%r897, %r796, 16384;
	setp.eq.s32 	%p61, %r897, 0;
	@%p61 bra 	$L__BB0_110;
	ld.global.u32 	%r898, [%rd8+280];
	xor.b32  	%r939, %r939, %r898;
	ld.global.u32 	%r899, [%rd8+284];
	xor.b32  	%r1122, %r1122, %r899;
	ld.global.u32 	%r900, [%rd8+288];
	xor.b32  	%r1121, %r1121, %r900;
	ld.global.u32 	%r901, [%rd8+292];
	xor.b32  	%r1120, %r1120, %r901;
	ld.global.u32 	%r902, [%rd8+296];
	xor.b32  	%r935, %r935, %r902;
$L__BB0_110:
	and.b32  	%r904, %r796, 32768;
	setp.eq.s32 	%p62, %r904, 0;
	@%p62 bra 	$L__BB0_112;
	ld.global.u32 	%r905, [%rd8+300];
	xor.b32  	%r939, %r939, %r905;
	ld.global.u32 	%r906, [%rd8+304];
	xor.b32  	%r1122, %r1122, %r906;
	ld.global.u32 	%r907, [%rd8+308];
	xor.b32  	%r1121, %r1121, %r907;
	ld.global.u32 	%r908, [%rd8+312];
	xor.b32  	%r1120, %r1120, %r908;
	ld.global.u32 	%r909, [%rd8+316];
	xor.b32  	%r935, %r935, %r909;
$L__BB0_112:
	add.s32 	%r1118, %r1118, 16;
	setp.ne.s32 	%p63, %r1118, 32;
	@%p63 bra 	$L__BB0_80;
	mad.lo.s32 	%r910, %r1112, -31, %r368;
	add.s32 	%r1112, %r910, 1;
	setp.ne.s32 	%p64, %r1112, 5;
	@%p64 bra 	$L__BB0_79;
	st.local.u32 	[%rd1+4], %r939;
	st.local.v2.u32 	[%rd1+8], {%r1122, %r1121};
	st.local.v2.u32 	[%rd1+16], {%r1120, %r935};
$L__BB0_115:
	shr.u64 	%rd26, %rd3, 2;
	add.s32 	%r922, %r922, 1;
	setp.gt.u64 	%p65, %rd3, 3;
	@%p65 bra 	$L__BB0_3;
$L__BB0_116:
	shr.u32 	%r911, %r939, 2;
	xor.b32  	%r912, %r911, %r939;
	shl.b32 	%r913, %r935, 4;
	shl.b32 	%r914, %r912, 1;
	xor.b32  	%r915, %r914, %r913;
	xor.b32  	%r916, %r915, %r912;
	xor.b32  	%r917, %r916, %r935;
	add.s32 	%r918, %r3, %r917;
	add.s32 	%r919, %r918, -637770787;
	cvt.rn.f32.u32 	%f1, %r919;
	fma.rn.f32 	%f2, %f1, 0f2F800000, 0f2F000000;
	cvta.to.global.u64 	%rd23, %rd10;
	shl.b64 	%rd24, %rd2, 2;
	add.s64 	%rd25, %rd23, %rd24;
	st.global.f32 	[%rd25], %f2;
$L__BB0_117:
	ret;

}
	// .globl	_Z10add_kernelPfS_i
.visible .entry _Z10add_kernelPfS_i(
	.param .u64 .ptr .align 1 _Z10add_kernelPfS_i_param_0,
	.param .u64 .ptr .align 1 _Z10add_kernelPfS_i_param_1,
	.param .u32 _Z10add_kernelPfS_i_param_2
)
{
	.reg .pred 	%p<2>;
	.reg .b32 	%r<6>;
	.reg .b32 	%f<4>;
	.reg .b64 	%rd<8>;

	ld.param.u64 	%rd1, [_Z10add_kernelPfS_i_param_0];
	ld.param.u64 	%rd2, [_Z10add_kernelPfS_i_param_1];
	ld.param.u32 	%r2, [_Z10add_kernelPfS_i_param_2];
	mov.u32 	%r3, %ctaid.x;
	mov.u32 	%r4, %ntid.x;
	mov.u32 	%r5, %tid.x;
	mad.lo.s32 	%r1, %r3, %r4, %r5;
	setp.ge.s32 	%p1, %r1, %r2;
	@%p1 bra 	$L__BB1_2;
	cvta.to.global.u64 	%rd3, %rd2;
	cvta.to.global.u64 	%rd4, %rd1;
	mul.wide.s32 	%rd5, %r1, 4;
	add.s64 	%rd6, %rd3, %rd5;
	ld.global.f32 	%f1, [%rd6];
	add.s64 	%rd7, %rd4, %rd5;
	ld.global.f32 	%f2, [%rd7];
	add.f32 	%f3, %f1, %f2;
	st.global.f32 	[%rd7], %f3;
$L__BB1_2:
	ret;

}
	// .globl	_Z12add2d_kernelPfS_ii
.visible .entry _Z12add2d_kernelPfS_ii(
	.param .u64 .ptr .align 1 _Z12add2d_kernelPfS_ii_param_0,
	.param .u64 .ptr .align 1 _Z12add2d_kernelPfS_ii_param_1,
	.param .u32 _Z12add2d_kernelPfS_ii_param_2,
	.param .u32 _Z12add2d_kernelPfS_ii_param_3
)
{
	.reg .pred 	%p<4>;
	.reg .b32 	%r<14>;
	.reg .b32 	%f<6>;
	.reg .b64 	%rd<8>;

	ld.param.u64 	%rd1, [_Z12add2d_kernelPfS_ii_param_0];
	ld.param.u64 	%rd2, [_Z12add2d_kernelPfS_ii_param_1];
	ld.param.u32 	%r4, [_Z12add2d_kernelPfS_ii_param_2];
	ld.param.u32 	%r5, [_Z12add2d_kernelPfS_ii_param_3];
	mov.u32 	%r6, %ctaid.x;
	mov.u32 	%r7, %ntid.x;
	mov.u32 	%r8, %tid.x;
	mad.lo.s32 	%r1, %r6, %r7, %r8;
	mov.u32 	%r9, %ctaid.y;
	mov.u32 	%r10, %ntid.y;
	mov.u32 	%r11, %tid.y;
	mad.lo.s32 	%r12, %r9, %r10, %r11;
	setp.ge.s32 	%p1, %r1, %r4;
	setp.ge.s32 	%p2, %r12, %r5;
	or.pred  	%p3, %p1, %p2;
	@%p3 bra 	$L__BB2_2;
	cvta.to.global.u64 	%rd3, %rd2;
	cvta.to.global.u64 	%rd4, %rd1;
	mad.lo.s32 	%r13, %r5, %r1, %r12;
	mul.wide.s32 	%rd5, %r13, 4;
	add.s64 	%rd6, %rd3, %rd5;
	ld.global.f32 	%f1, [%rd6];
	cvt.rn.f32.u32 	%f2, %r12;
	add.f32 	%f3, %f1, %f2;
	add.s64 	%rd7, %rd4, %rd5;
	ld.global.f32 	%f4, [%rd7];
	add.f32 	%f5, %f4, %f3;
	st.global.f32 	[%rd7], %f5;
$L__BB2_2:
	ret;

}
	// .globl	_Z8c_matmulPfS_S_iii
.visible .entry _Z8c_matmulPfS_S_iii(
	.param .u64 .ptr .align 1 _Z8c_matmulPfS_S_iii_param_0,
	.param .u64 .ptr .align 1 _Z8c_matmulPfS_S_iii_param_1,
	.param .u64 .ptr .align 1 _Z8c_matmulPfS_S_iii_param_2,
	.param .u32 _Z8c_matmulPfS_S_iii_param_3,
	.param .u32 _Z8c_matmulPfS_S_iii_param_4,
	.param .u32 _Z8c_matmulPfS_S_iii_param_5
)
{
	.reg .pred 	%p<13>;
	.reg .b32 	%r<41>;
	.reg .b32 	%f<68>;
	.reg .b64 	%rd<53>;

	ld.param.u64 	%rd6, [_Z8c_matmulPfS_S_iii_param_0];
	ld.param.u64 	%rd7, [_Z8c_matmulPfS_S_iii_param_1];
	ld.param.u64 	%rd8, [_Z8c_matmulPfS_S_iii_param_2];
	ld.param.u32 	%r20, [_Z8c_matmulPfS_S_iii_param_3];
	ld.param.u32 	%r18, [_Z8c_matmulPfS_S_iii_param_4];
	ld.param.u32 	%r19, [_Z8c_matmulPfS_S_iii_param_5];
	cvta.to.global.u64 	%rd1, %rd8;
	cvta.to.global.u64 	%rd2, %rd7;
	mov.u32 	%r21, %ctaid.y;
	mov.u32 	%r22, %ntid.y;
	mov.u32 	%r23, %tid.y;
	mad.lo.s32 	%r1, %r21, %r22, %r23;
	mov.u32 	%r24, %ctaid.x;
	mov.u32 	%r25, %ntid.x;
	mov.u32 	%r26, %tid.x;
	mad.lo.s32 	%r2, %r24, %r25, %r26;
	setp.ge.s32 	%p1, %r1, %r20;
	setp.ge.s32 	%p2, %r2, %r19;
	or.pred  	%p3, %p1, %p2;
	@%p3 bra 	$L__BB3_14;
	setp.lt.s32 	%p4, %r18, 1;
	mov.f32 	%f67, 0f00000000;
	@%p4 bra 	$L__BB3_13;
	mul.lo.s32 	%r3, %r18, %r1;
	and.b32  	%r4, %r18, 7;
	setp.lt.u32 	%p5, %r18, 8;
	mov.f32 	%f67, 0f00000000;
	mov.b32 	%r39, 0;
	@%p5 bra 	$L__BB3_5;
	and.b32  	%r39, %r18, 2147483640;
	neg.s32 	%r37, %r39;
	shl.b32 	%r7, %r19, 3;
	mul.wide.u32 	%rd9, %r3, 4;
	add.s64 	%rd10, %rd9, %rd2;
	add.s64 	%rd52, %rd10, 16;
	mov.f32 	%f67, 0f00000000;
	mul.wide.s32 	%rd13, %r19, 4;
	mov.u32 	%r36, %r2;
$L__BB3_4:
	.pragma "nounroll";
	ld.global.f32 	%f17, [%rd52+-16];
	mul.wide.s32 	%rd11, %r36, 4;
	add.s64 	%rd12, %rd1, %rd11;
	ld.global.f32 	%f18, [%rd12];
	fma.rn.f32 	%f19, %f17, %f18, %f67;
	ld.global.f32 	%f20, [%rd52+-12];
	add.s64 	%rd14, %rd12, %rd13;
	ld.global.f32 	%f21, [%rd14];
	fma.rn.f32 	%f22, %f20, %f21, %f19;
	ld.global.f32 	%f23, [%rd52+-8];
	add.s64 	%rd15, %rd14, %rd13;
	ld.global.f32 	%f24, [%rd15];
	fma.rn.f32 	%f25, %f23, %f24, %f22;
	ld.global.f32 	%f26, [%rd52+-4];
	add.s64 	%rd16, %rd15, %rd13;
	ld.global.f32 	%f27, [%rd16];
	fma.rn.f32 	%f28, %f26, %f27, %f25;
	ld.global.f32 	%f29, [%rd52];
	add.s64 	%rd17, %rd16, %rd13;
	ld.global.f32 	%f30, [%rd17];
	fma.rn.f32 	%f31, %f29, %f30, %f28;
	ld.global.f32 	%f32, [%rd52+4];
	add.s64 	%rd18, %rd17, %rd13;
	ld.global.f32 	%f33, [%rd18];
	fma.rn.f32 	%f34, %f32, %f33, %f31;
	ld.global.f32 	%f35, [%rd52+8];
	add.s64 	%rd19, %rd18, %rd13;
	ld.global.f32 	%f36, [%rd19];
	fma.rn.f32 	%f37, %f35, %f36, %f34;
	ld.global.f32 	%f38, [%rd52+12];
	add.s64 	%rd20, %rd19, %rd13;
	ld.global.f32 	%f39, [%rd20];
	fma.rn.f32 	%f67, %f38, %f39, %f37;
	add.s32 	%r37, %r37, 8;
	add.s32 	%r36, %r36, %r7;
	add.s64 	%rd52, %rd52, 32;
	setp.ne.s32 	%p6, %r37, 0;
	@%p6 bra 	$L__BB3_4;
$L__BB3_5:
	setp.eq.s32 	%p7, %r4, 0;
	@%p7 bra 	$L__BB3_13;
	and.b32  	%r13, %r18, 3;
	setp.lt.u32 	%p8, %r4, 4;
	@%p8 bra 	$L__BB3_8;
	add.s32 	%r28, %r39, %r3;
	mul.wide.u32 	%rd21, %r28, 4;
	add.s64 	%rd22, %rd2, %rd21;
	ld.global.f32 	%f41, [%rd22];
	mad.lo.s32 	%r29, %r39, %r19, %r2;
	mul.wide.s32 	%rd23, %r29, 4;
	add.s64 	%rd24, %rd1, %rd23;
	ld.global.f32 	%f42, [%rd24];
	fma.rn.f32 	%f43, %f41, %f42, %f67;
	cvt.u64.u32 	%rd25, %r3;
	cvt.u64.u32 	%rd26, %r39;
	add.s64 	%rd27, %rd26, %rd25;
	shl.b64 	%rd28, %rd27, 2;
	add.s64 	%rd29, %rd2, %rd28;
	ld.global.f32 	%f44, [%rd29+4];
	mul.wide.s32 	%rd30, %r19, 4;
	add.s64 	%rd31, %rd24, %rd30;
	ld.global.f32 	%f45, [%rd31];
	fma.rn.f32 	%f46, %f44, %f45, %f43;
	ld.global.f32 	%f47, [%rd29+8];
	add.s64 	%rd32, %rd31, %rd30;
	ld.global.f32 	%f48, [%rd32];
	fma.rn.f32 	%f49, %f47, %f48, %f46;
	ld.global.f32 	%f50, [%rd29+12];
	add.s64 	%rd33, %rd32, %rd30;
	ld.global.f32 	%f51, [%rd33];
	fma.rn.f32 	%f67, %f50, %f51, %f49;
	add.s32 	%r39, %r39, 4;
$L__BB3_8:
	setp.eq.s32 	%p9, %r13, 0;
	@%p9 bra 	$L__BB3_13;
	setp.eq.s32 	%p10, %r13, 1;
	@%p10 bra 	$L__BB3_11;
	add.s32 	%r30, %r39, %r3;
	mul.wide.u32 	%rd34, %r30, 4;
	add.s64 	%rd35, %rd2, %rd34;
	ld.global.f32 	%f53, [%rd35];
	mad.lo.s32 	%r31, %r39, %r19, %r2;
	mul.wide.s32 	%rd36, %r31, 4;
	add.s64 	%rd37, %rd1, %rd36;
	ld.global.f32 	%f54, [%rd37];
	fma.rn.f32 	%f55, %f53, %f54, %f67;
	cvt.u64.u32 	%rd38, %r3;
	cvt.u64.u32 	%rd39, %r39;
	add.s64 	%rd40, %rd39, %rd38;
	shl.b64 	%rd41, %rd40, 2;
	add.s64 	%rd42, %rd2, %rd41;
	ld.global.f32 	%f56, [%rd42+4];
	mul.wide.s32 	%rd43, %r19, 4;
	add.s64 	%rd44, %rd37, %rd43;
	ld.global.f32 	%f57, [%rd44];
	fma.rn.f32 	%f67, %f56, %f57, %f55;
	add.s32 	%r39, %r39, 2;
$L__BB3_11:
	and.b32  	%r32, %r18, 1;
	setp.eq.b32 	%p11, %r32, 1;
	not.pred 	%p12, %p11;
	@%p12 bra 	$L__BB3_13;
	add.s32 	%r33, %r39, %r3;
	mul.wide.u32 	%rd45, %r33, 4;
	add.s64 	%rd46, %rd2, %rd45;
	ld.global.f32 	%f58, [%rd46];
	mad.lo.s32 	%r34, %r39, %r19, %r2;
	mul.wide.s32 	%rd47, %r34, 4;
	add.s64 	%rd48, %rd1, %rd47;
	ld.global.f32 	%f59, [%rd48];
	fma.rn.f32 	%f67, %f58, %f59, %f67;
$L__BB3_13:
	mad.lo.s32 	%r35, %r19, %r1, %r2;
	cvta.to.global.u64 	%rd49, %rd6;
	mul.wide.s32 	%rd50, %r35, 4;
	add.s64 	%rd51, %rd49, %rd50;
	st.global.f32 	[%rd51], %f67;
$L__BB3_14:
	ret;

}


// ===== COMPILED SASS (sm_100) =====

	.target	sm_100

	.elftype	@"ET_EXEC"


//--------------------- .note.nv.tkinfo           --------------------------
	.section	.note.nv.tkinfo,"",@"SHT_NOTE"
	.sectionflags	@"SHF_NOTE_NV_TKINFO"
	.tkinfo
        /*0018*/ 	.word	0x00000002
        /*0030*/ 	.string	""
        /*0030*/ 	.string	"ptxas"
        /*0030*/ 	.string	"Cuda compilation tools, release 13.0, V13.0.88"
        /*0030*/ 	.string	"Build cuda_13.0.r13.0/compiler.36424714_0"
        /*0030*/ 	.string	"-arch sm_100 -m 64 "



//--------------------- .note.nv.cuinfo           --------------------------
	.section	.note.nv.cuinfo,"",@"SHT_NOTE"
	.sectionflags	@"SHF_NOTE_NV_CUINFO"
        /*0018*/ 	.short	0x0002
        /*001a*/ 	.short	0x0064
        /*001c*/ 	.short	0x0082
	.zero		2


//--------------------- .nv.info                  --------------------------
	.section	.nv.info,"",@"SHT_CUDA_INFO"
	.align	4


	//----- nvinfo : EIATTR_REGCOUNT
	.align		4
        /*0000*/ 	.byte	0x04, 0x2f
        /*0002*/ 	.short	(.L_10 - .L_9)
	.align		4
.L_9:
        /*0004*/ 	.word	index@(_Z25init_random_matrix_kernelPfiij)
        /*0008*/ 	.word	0x0000001f


	//----- nvinfo : EIATTR_FRAME_SIZE
	.align		4
.L_10:
        /*000c*/ 	.byte	0x04, 0x11
        /*000e*/ 	.short	(.L_12 - .L_11)
	.align		4
.L_11:
        /*0010*/ 	.word	index@(_Z25init_random_matrix_kernelPfiij)
        /*0014*/ 	.word	0x00000030


	//----- nvinfo : EIATTR_REGCOUNT
	.align		4
.L_12:
        /*0018*/ 	.byte	0x04, 0x2f
        /*001a*/ 	.short	(.L_14 - .L_13)
	.align		4
.L_13:
        /*001c*/ 	.word	index@(_Z10add_kernelPfS_i)
        /*0020*/ 	.word	0x0000000a


	//----- nvinfo : EIATTR_FRAME_SIZE
	.align		4
.L_14:
        /*0024*/ 	.byte	0x04, 0x11
        /*0026*/ 	.short	(.L_16 - .L_15)
	.align		4
.L_15:
        /*0028*/ 	.word	index@(_Z10add_kernelPfS_i)
        /*002c*/ 	.word	0x00000000


	//----- nvinfo : EIATTR_REGCOUNT
	.align		4
.L_16:
        /*0030*/ 	.byte	0x04, 0x2f
        /*0032*/ 	.short	(.L_18 - .L_17)
	.align		4
.L_17:
        /*0034*/ 	.word	index@(_Z12add2d_kernelPfS_ii)
        /*0038*/ 	.word	0x0000000c


	//----- nvinfo : EIATTR_FRAME_SIZE
	.align		4
.L_18:
        /*003c*/ 	.byte	0x04, 0x11
        /*003e*/ 	.short	(.L_20 - .L_19)
	.align		4
.L_19:
        /*0040*/ 	.word	index@(_Z12add2d_kernelPfS_ii)
        /*0044*/ 	.word	0x00000000


	//----- nvinfo : EIATTR_REGCOUNT
	.align		4
.L_20:
        /*0048*/ 	.byte	0x04, 0x2f
        /*004a*/ 	.short	(.L_22 - .L_21)
	.align		4
.L_21:
        /*004c*/ 	.word	index@(_Z8c_matmulPfS_S_iii)
        /*0050*/ 	.word	0x00000020


	//----- nvinfo : EIATTR_FRAME_SIZE
	.align		4
.L_22:
        /*0054*/ 	.byte	0x04, 0x11
        /*0056*/ 	.short	(.L_24 - .L_23)
	.align		4
.L_23:
        /*0058*/ 	.word	index@(_Z8c_matmulPfS_S_iii)
        /*005c*/ 	.word	0x00000000


	//----- nvinfo : EIATTR_MIN_STACK_SIZE
	.align		4
.L_24:
        /*0060*/ 	.byte	0x04, 0x12
        /*0062*/ 	.short	(.L_26 - .L_25)
	.align		4
.L_25:
        /*0064*/ 	.word	index@(_Z8c_matmulPfS_S_iii)
        /*0068*/ 	.word	0x00000000


	//----- nvinfo : EIATTR_MIN_STACK_SIZE
	.align		4
.L_26:
        /*006c*/ 	.byte	0x04, 0x12
        /*006e*/ 	.short	(.L_28 - .L_27)
	.align		4
.L_27:
        /*0070*/ 	.word	index@(_Z12add2d_kernelPfS_ii)
        /*0074*/ 	.word	0x00000000


	//----- nvinfo : EIATTR_MIN_STACK_SIZE
	.align		4
.L_28:
        /*0078*/ 	.byte	0x04, 0x12
        /*007a*/ 	.short	(.L_30 - .L_29)
	.align		4
.L_29:
        /*007c*/ 	.word	index@(_Z10add_kernelPfS_i)
        /*0080*/ 	.word	0x00000000


	//----- nvinfo : EIATTR_MIN_STACK_SIZE
	.align		4
.L_30:
        /*0084*/ 	.byte	0x04, 0x12
        /*0086*/ 	.short	(.L_32 - .L_31)
	.align		4
.L_31:
        /*0088*/ 	.word	index@(_Z25init_random_matrix_kernelPfiij)
        /*008c*/ 	.word	0x00000030
.L_32:


//--------------------- .nv.compat                --------------------------
	.section	.nv.compat,"",@"SHT_CUDA_COMPAT_INFO"
	.align	4
        /*0000*/ 	.byte	0x02, 0x09, 0x00, 0x00, 0x02, 0x02, 0x01, 0x00, 0x02, 0x05, 0x05, 0x00, 0x03, 0x07, 0x01, 0x01
        /*0010*/ 	.byte	0x02, 0x03, 0x00, 0x00, 0x02, 0x06, 0x01, 0x00, 0x04, 0x0b, 0x08, 0x00, 0x09, 0x00, 0x00, 0x00
        /*0020*/ 	.byte	0x00, 0x00, 0x00, 0x00


//--------------------- .nv.info._Z8c_matmulPfS_S_iii --------------------------
	.section	.nv.info._Z8c_matmulPfS_S_iii,"",@"SHT_CUDA_INFO"
	.sectionflags	@""
	.align	4


	//----- nvinfo : EIATTR_CUDA_API_VERSION
	.align		4
        /*0000*/ 	.byte	0x04, 0x37
        /*0002*/ 	.short	(.L_34 - .L_33)
.L_33:
        /*0004*/ 	.word	0x00000082


	//----- nvinfo : EIATTR_KPARAM_INFO
	.align		4
.L_34:
        /*0008*/ 	.byte	0x04, 0x17
        /*000a*/ 	.short	(.L_36 - .L_35)
.L_35:
        /*000c*/ 	.word	0x00000000
        /*0010*/ 	.short	0x0005
        /*0012*/ 	.short	0x0020
        /*0014*/ 	.byte	0x00, 0xf0, 0x11, 0x00


	//----- nvinfo : EIATTR_KPARAM_INFO
	.align		4
.L_36:
        /*0018*/ 	.byte	0x04, 0x17
        /*001a*/ 	.short	(.L_38 - .L_37)
.L_37:
        /*001c*/ 	.word	0x00000000
        /*0020*/ 	.short	0x0004
        /*0022*/ 	.short	0x001c
        /*0024*/ 	.byte	0x00, 0xf0, 0x11, 0x00


	//----- nvinfo : EIATTR_KPARAM_INFO
	.align		4
.L_38:
        /*0028*/ 	.byte	0x04, 0x17
        /*002a*/ 	.short	(.L_40 - .L_39)
.L_39:
        /*002c*/ 	.word	0x00000000
        /*0030*/ 	.short	0x0003
        /*0032*/ 	.short	0x0018
        /*0034*/ 	.byte	0x00, 0xf0, 0x11, 0x00


	//----- nvinfo : EIATTR_KPARAM_INFO
	.align		4
.L_40:
        /*0038*/ 	.byte	0x04, 0x17
        /*003a*/ 	.short	(.L_42 - .L_41)
.L_41:
        /*003c*/ 	.word	0x00000000
        /*0040*/ 	.short	0x0002
        /*0042*/ 	.short	0x0010
        /*0044*/ 	.byte	0x00, 0xf5, 0x21, 0x00


	//----- nvinfo : EIATTR_KPARAM_INFO
	.align		4
.L_42:
        /*0048*/ 	.byte	0x04, 0x17
        /*004a*/ 	.short	(.L_44 - .L_43)
.L_43:
        /*004c*/ 	.word	0x00000000
        /*0050*/ 	.short	0x0001
        /*0052*/ 	.short	0x0008
        /*0054*/ 	.byte	0x00, 0xf5, 0x21, 0x00


	//----- nvinfo : EIATTR_KPARAM_INFO
	.align		4
.L_44:
        /*0058*/ 	.byte	0x04, 0x17
        /*005a*/ 	.short	(.L_46 - .L_45)
.L_45:
        /*005c*/ 	.word	0x00000000
        /*0060*/ 	.short	0x0000
        /*0062*/ 	.short	0x0000
        /*0064*/ 	.byte	0x00, 0xf5, 0x21, 0x00


	//----- nvinfo : EIATTR_SPARSE_MMA_MASK
	.align		4
.L_46:
        /*0068*/ 	.byte	0x03, 0x50
        /*006a*/ 	.short	0x0000


	//----- nvinfo : EIATTR_MAXREG_COUNT
	.align		4
        /*006c*/ 	.byte	0x03, 0x1b
        /*006e*/ 	.short	0x00ff


	//----- nvinfo : EIATTR_MERCURY_ISA_VERSION
	.align		4
        /*0070*/ 	.byte	0x03, 0x5f
        /*0072*/ 	.short	0x0101


	//----- nvinfo : EIATTR_VRC_CTA_INIT_COUNT
	.align		4
        /*0074*/ 	.byte	0x02, 0x4a
	.zero		1
	.zero		1


	//----- nvinfo : EIATTR_EXIT_INSTR_OFFSETS
	.align		4
        /*0078*/ 	.byte	0x04, 0x1c
        /*007a*/ 	.short	(.L_48 - .L_47)


	//   ....[0]....
.L_47:
        /*007c*/ 	.word	0x000000d0


	//   ....[1]....
        /*0080*/ 	.word	0x000008f0


	//----- nvinfo : EIATTR_CBANK_PARAM_SIZE
	.align		4
.L_48:
        /*0084*/ 	.byte	0x03, 0x19
        /*0086*/ 	.short	0x0024


	//----- nvinfo : EIATTR_PARAM_CBANK
	.align		4
        /*0088*/ 	.byte	0x04, 0x0a
        /*008a*/ 	.short	(.L_50 - .L_49)
	.align		4
.L_49:
        /*008c*/ 	.word	index@(.nv.constant0._Z8c_matmulPfS_S_iii)
        /*0090*/ 	.short	0x0380
        /*0092*/ 	.short	0x0024


	//----- nvinfo : EIATTR_SW_WAR
	.align		4
.L_50:
        /*0094*/ 	.byte	0x04, 0x36
        /*0096*/ 	.short	(.L_52 - .L_51)
.L_51:
        /*0098*/ 	.word	0x00000008
.L_52:


//--------------------- .nv.info._Z12add2d_kernelPfS_ii --------------------------
	.section	.nv.info._Z12add2d_kernelPfS_ii,"",@"SHT_CUDA_INFO"
	.sectionflags	@""
	.align	4


	//----- nvinfo : EIATTR_CUDA_API_VERSION
	.align		4
        /*0000*/ 	.byte	0x04, 0x37
        /*0002*/ 	.short	(.L_54 - .L_53)
.L_53:
        /*0004*/ 	.word	0x00000082


	//----- nvinfo : EIATTR_KPARAM_INFO
	.align		4
.L_54:
        /*0008*/ 	.byte	0x04, 0x17
        /*000a*/ 	.short	(.L_56 - .L_55)
.L_55:
        /*000c*/ 	.word	0x00000000
        /*0010*/ 	.short	0x0003
        /*0012*/ 	.short	0x0014
        /*0014*/ 	.byte	0x00, 0xf0, 0x11, 0x00


	//----- nvinfo : EIATTR_KPARAM_INFO
	.align		4
.L_56:
        /*0018*/ 	.byte	0x04, 0x17
        /*001a*/ 	.short	(.L_58 - .L_57)
.L_57:
        /*001c*/ 	.word	0x00000000
        /*0020*/ 	.short	0x0002
        /*0022*/ 	.short	0x0010
        /*0024*/ 	.byte	0x00, 0xf0, 0x11, 0x00


	//----- nvinfo : EIATTR_KPARAM_INFO
	.align		4
.L_58:
        /*0028*/ 	.byte	0x04, 0x17
        /*002a*/ 	.short	(.L_60 - .L_59)
.L_59:
        /*002c*/ 	.word	0x00000000
        /*0030*/ 	.short	0x0001
        /*0032*/ 	.short	0x0008
        /*0034*/ 	.byte	0x00, 0xf5, 0x21, 0x00


	//----- nvinfo : EIATTR_KPARAM_INFO
	.align		4
.L_60:
        /*0038*/ 	.byte	0x04, 0x17
        /*003a*/ 	.short	(.L_62 - .L_61)
.L_61:
        /*003c*/ 	.word	0x00000000
        /*0040*/ 	.short	0x0000
        /*0042*/ 	.short	0x0000
        /*0044*/ 	.byte	0x00, 0xf5, 0x21, 0x00


	//----- nvinfo : EIATTR_SPARSE_MMA_MASK
	.align		4
.L_62:
        /*0048*/ 	.byte	0x03, 0x50
        /*004a*/ 	.short	0x0000


	//----- nvinfo : EIATTR_MAXREG_COUNT
	.align		4
        /*004c*/ 	.byte	0x03, 0x1b
        /*004e*/ 	.short	0x00ff


	//----- nvinfo : EIATTR_MERCURY_ISA_VERSION
	.align		4
        /*0050*/ 	.byte	0x03, 0x5f
        /*0052*/ 	.short	0x0101


	//----- nvinfo : EIATTR_VRC_CTA_INIT_COUNT
	.align		4
        /*0054*/ 	.byte	0x02, 0x4a
	.zero		1
	.zero		1


	//----- nvinfo : EIATTR_EXIT_INSTR_OFFSETS
	.align		4
        /*0058*/ 	.byte	0x04, 0x1c
        /*005a*/ 	.short	(.L_64 - .L_63)


	//   ....[0]....
.L_63:
        /*005c*/ 	.word	0x000000c0


	//   ....[1]....
        /*0060*/ 	.word	0x00000190


	//----- nvinfo : EIATTR_CBANK_PARAM_SIZE
	.align		4
.L_64:
        /*0064*/ 	.byte	0x03, 0x19
        /*0066*/ 	.short	0x0018


	//----- nvinfo : EIATTR_PARAM_CBANK
	.align		4
        /*0068*/ 	.byte	0x04, 0x0a
        /*006a*/ 	.short	(.L_66 - .L_65)
	.align		4
.L_65:
        /*006c*/ 	.word	index@(.nv.constant0._Z12add2d_kernelPfS_ii)
        /*0070*/ 	.short	0x0380
        /*0072*/ 	.short	0x0018


	//----- nvinfo : EIATTR_SW_WAR
	.align		4
.L_66:
        /*0074*/ 	.byte	0x04, 0x36
        /*0076*/ 	.short	(.L_68 - .L_67)
.L_67:
        /*0078*/ 	.word	0x00000008
.L_68:


//--------------------- .nv.info._Z10add_kernelPfS_i --------------------------
	.section	.nv.info._Z10add_kernelPfS_i,"",@"SHT_CUDA_INFO"
	.sectionflags	@""
	.align	4


	//----- nvinfo : EIATTR_CUDA_API_VERSION
	.align		4
        /*0000*/ 	.byte	0x04, 0x37
        /*0002*/ 	.short	(.L_70 - .L_69)
.L_69:
        /*0004*/ 	.word	0x00000082


	//----- nvinfo : EIATTR_KPARAM_INFO
	.align		4
.L_70:
        /*0008*/ 	.byte	0x04, 0x17
        /*000a*/ 	.short	(.L_72 - .L_71)
.L_71:
        /*000c*/ 	.word	0x00000000
        /*0010*/ 	.short	0x0002
        /*0012*/ 	.short	0x0010
        /*0014*/ 	.byte	0x00, 0xf0, 0x11, 0x00


	//----- nvinfo : EIATTR_KPARAM_INFO
	.align		4
.L_72:
        /*0018*/ 	.byte	0x04, 0x17
        /*001a*/ 	.short	(.L_74 - .L_73)
.L_73:
        /*001c*/ 	.word	0x00000000
        /*0020*/ 	.short	0x0001
        /*0022*/ 	.short	0x0008
        /*0024*/ 	.byte	0x00, 0xf5, 0x21, 0x00


	//----- nvinfo : EIATTR_KPARAM_INFO
	.align		4
.L_74:
        /*0028*/ 	.byte	0x04, 0x17
        /*002a*/ 	.short	(.L_76 - .L_75)
.L_75:
        /*002c*/ 	.word	0x00000000
        /*0030*/ 	.short	0x0000
        /*0032*/ 	.short	0x0000
        /*0034*/ 	.byte	0x00, 0xf5, 0x21, 0x00


	//----- nvinfo : EIATTR_SPARSE_MMA_MASK
	.align		4
.L_76:
        /*0038*/ 	.byte	0x03, 0x50
        /*003a*/ 	.short	0x0000


	//----- nvinfo : EIATTR_MAXREG_COUNT
	.align		4
        /*003c*/ 	.byte	0x03, 0x1b
        /*003e*/ 	.short	0x00ff


	//----- nvinfo : EIATTR_MERCURY_ISA_VERSION
	.align		4
        /*0040*/ 	.byte	0x03, 0x5f
        /*0042*/ 	.short	0x0101


	//----- nvinfo : EIATTR_VRC_CTA_INIT_COUNT
	.align		4
        /*0044*/ 	.byte	0x02, 0x4a
	.zero		1
	.zero		1


	//----- nvinfo : EIATTR_EXIT_INSTR_OFFSETS
	.align		4
        /*0048*/ 	.byte	0x04, 0x1c
        /*004a*/ 	.short	(.L_78 - .L_77)


	//   ....[0]....
.L_77:
        /*004c*/ 	.word	0x00000070


	//   ....[1]....
        /*0050*/ 	.word	0x00000110


	//----- nvinfo : EIATTR_CBANK_PARAM_SIZE
	.align		4
.L_78:
        /*0054*/ 	.byte	0x03, 0x19
        /*0056*/ 	.short	0x0014


	//----- nvinfo : EIATTR_PARAM_CBANK
	.align		4
        /*0058*/ 	.byte	0x04, 0x0a
        /*005a*/ 	.short	(.L_80 - .L_79)
	.align		4
.L_79:
        /*005c*/ 	.word	index@(.nv.constant0._Z10add_kernelPfS_i)
        /*0060*/ 	.short	0x0380
        /*0062*/ 	.short	0x0014


	//----- nvinfo : EIATTR_SW_WAR
	.align		4
.L_80:
        /*0064*/ 	.byte	0x04, 0x36
        /*0066*/ 	.short	(.L_82 - .L_81)
.L_81:
        /*0068*/ 	.word	0x00000008
.L_82:


//--------------------- .nv.info._Z25init_random_matrix_kernelPfiij --------------------------
	.section	.nv.info._Z25init_random_matrix_kernelPfiij,"",@"SHT_CUDA_INFO"
	.sectionflags	@""
	.align	4


	//----- nvinfo : EIATTR_CUDA_API_VERSION
	.align		4
        /*0000*/ 	.byte	0x04, 0x37
        /*0002*/ 	.short	(.L_84 - .L_83)
.L_83:
        /*0004*/ 	.word	0x00000082


	//----- nvinfo : EIATTR_KPARAM_INFO
	.align		4
.L_84:
        /*0008*/ 	.byte	0x04, 0x17
        /*000a*/ 	.short	(.L_86 - .L_85)
.L_85:
        /*000c*/ 	.word	0x00000000
        /*0010*/ 	.short	0x0003
        /*0012*/ 	.short	0x0010
        /*0014*/ 	.byte	0x00, 0xf0, 0x11, 0x00


	//----- nvinfo : EIATTR_KPARAM_INFO
	.align		4
.L_86:
        /*0018*/ 	.byte	0x04, 0x17
        /*001a*/ 	.short	(.L_88 - .L_87)
.L_87:
        /*001c*/ 	.word	0x00000000
        /*0020*/ 	.short	0x0002
        /*0022*/ 	.short	0x000c
        /*0024*/ 	.byte	0x00, 0xf0, 0x11, 0x00


	//----- nvinfo : EIATTR_KPARAM_INFO
	.align		4
.L_88:
        /*0028*/ 	.byte	0x04, 0x17
        /*002a*/ 	.short	(.L_90 - .L_89)
.L_89:
        /*002c*/ 	.word	0x00000000
        /*0030*/ 	.short	0x0001
        /*0032*/ 	.short	0x0008
        /*0034*/ 	.byte	0x00, 0xf0, 0x11, 0x00


	//----- nvinfo : EIATTR_KPARAM_INFO
	.align		4
.L_90:
        /*0038*/ 	.byte	0x04, 0x17
        /*003a*/ 	.short	(.L_92 - .L_91)
.L_91:
        /*003c*/ 	.word	0x00000000
        /*0040*/ 	.short	0x0000
        /*0042*/ 	.short	0x0000
        /*0044*/ 	.byte	0x00, 0xf5, 0x21, 0x00


	//----- nvinfo : EIATTR_SPARSE_MMA_MASK
	.align		4
.L_92:
        /*0048*/ 	.byte	0x03, 0x50
        /*004a*/ 	.short	0x0000


	//----- nvinfo : EIATTR_MAXREG_COUNT
	.align		4
        /*004c*/ 	.byte	0x03, 0x1b
        /*004e*/ 	.short	0x00ff


	//----- nvinfo : EIATTR_MERCURY_ISA_VERSION
	.align		4
        /*0050*/ 	.byte	0x03, 0x5f
        /*0052*/ 	.short	0x0101


	//----- nvinfo : EIATTR_VRC_CTA_INIT_COUNT
	.align		4
        /*0054*/ 	.byte	0x02, 0x4a
	.zero		1
	.zero		1


	//----- nvinfo : EIATTR_EXIT_INSTR_OFFSETS
	.align		4
        /*0058*/ 	.byte	0x04, 0x1c
        /*005a*/ 	.short	(.L_94 - .L_93)


	//   ....[0]....
.L_93:
        /*005c*/ 	.word	0x000000d0


	//   ....[1]....
        /*0060*/ 	.word	0x000027f0


	//----- nvinfo : EIATTR_CRS_STACK_SIZE
	.align		4
.L_94:
        /*0064*/ 	.byte	0x04, 0x1e
        /*0066*/ 	.short	(.L_96 - .L_95)
.L_95:
        /*0068*/ 	.word	0x00000000


	//----- nvinfo : EIATTR_CBANK_PARAM_SIZE
	.align		4
.L_96:
        /*006c*/ 	.byte	0x03, 0x19
        /*006e*/ 	.short	0x0014


	//----- nvinfo : EIATTR_PARAM_CBANK
	.align		4
        /*0070*/ 	.byte	0x04, 0x0a
        /*0072*/ 	.short	(.L_98 - .L_97)
	.align		4
.L_97:
        /*0074*/ 	.word	index@(.nv.constant0._Z25init_random_matrix_kernelPfiij)
        /*0078*/ 	.short	0x0380
        /*007a*/ 	.short	0x0014


	//----- nvinfo : EIATTR_SW_WAR
	.align		4
.L_98:
        /*007c*/ 	.byte	0x04, 0x36
        /*007e*/ 	.short	(.L_100 - .L_99)
.L_99:
        /*0080*/ 	.word	0x00000008
.L_100:


//--------------------- .nv.callgraph             --------------------------
	.section	.nv.callgraph,"",@"SHT_CUDA_CALLGRAPH"
	.align	4
	.sectionentsize	8
	.align		4
        /*0000*/ 	.word	0x00000000
	.align		4
        /*0004*/ 	.word	0xffffffff
	.align		4
        /*0008*/ 	.word	0x00000000
	.align		4
        /*000c*/ 	.word	0xfffffffe
	.align		4
        /*0010*/ 	.word	0x00000000
	.align		4
        /*0014*/ 	.word	0xfffffffd
	.align		4
        /*0018*/ 	.word	0x00000000
	.align		4
        /*001c*/ 	.word	0xfffffffc


//--------------------- .nv.constant4             --------------------------
	.section	.nv.constant4,"a",@progbits
	.align	8
	.align		8
.nv.constant4:
        /*0000*/ 	.dword	precalc_xorwow_matrix
	.align		8
        /*0008*/ 	.dword	precalc_xorwow_offset_matrix
	.align		8
        /*0010*/ 	.dword	mrg32k3aM1
	.align		8
        /*0018*/ 	.dword	mrg32k3aM2
	.align		8
        /*0020*/ 	.dword	mrg32k3aM1SubSeq
	.align		8
        /*0028*/ 	.dword	mrg32k3aM2SubSeq
	.align		8
        /*0030*/ 	.dword	mrg32k3aM1Seq
	.align		8
        /*0038*/ 	.dword	mrg32k3aM2Seq


//--------------------- .nv.constant3             --------------------------
	.section	.nv.constant3,"a",@progbits
	.align	8
.nv.constant3:
	.type		__cr_lgamma_table,@object
	.size		__cr_lgamma_table,(.L_8 - __cr_lgamma_table)
__cr_lgamma_table:
        /*0000*/ 	.byte	0x00, 0x00, 0x00, 0x00, 0x00, 0x00, 0x00, 0x00, 0x00, 0x00, 0x00, 0x00, 0x00, 0x00, 0x00, 0x00
        /*0010*/ 	.byte	0xef, 0x39, 0xfa, 0xfe, 0x42, 0x2e, 0xe6, 0x3f, 0x02, 0x20, 0x2a, 0xfa, 0x0b, 0xab, 0xfc, 0x3f
        /*0020*/ 	.byte	0xf9, 0x2c, 0x92, 0x7c, 0xa7, 0x6c, 0x09, 0x40, 0xc9, 0x79, 0x44, 0x3c, 0x64, 0x26, 0x13, 0x40
        /*0030*/ 	.byte	0xca, 0x01, 0xcf, 0x3a, 0x27, 0x51, 0x1a, 0x40, 0x30, 0xcc, 0x2d, 0xf3, 0xe1, 0x0c, 0x21, 0x40
        /*0040*/ 	.byte	0x0d, 0xb7, 0xfc, 0x82, 0x8e, 0x35, 0x25, 0x40
.L_8:


//--------------------- .text._Z8c_matmulPfS_S_iii --------------------------
	.section	.text._Z8c_matmulPfS_S_iii,"ax",@progbits
	.align	128
        .global         _Z8c_matmulPfS_S_iii
        .type           _Z8c_matmulPfS_S_iii,@function
        .size           _Z8c_matmulPfS_S_iii,(.L_x_19 - _Z8c_matmulPfS_S_iii)
        .other          _Z8c_matmulPfS_S_iii,@"STO_CUDA_ENTRY STV_DEFAULT"
_Z8c_matmulPfS_S_iii:
.text._Z8c_matmulPfS_S_iii:
[----:B------:R-:W-:Y:S01]  /*0000*/  LDC R1, c[0x0][0x37c] ;  /* 0x0000df00ff017b82 */ /* 0x000fe20000000800 */
[----:B------:R-:W0:Y:S07]  /*0010*/  S2R R5, SR_TID.X ;  /* 0x0000000000057919 */ /* 0x000e2e0000002100 */
[----:B------:R-:W1:Y:S01]  /*0020*/  LDC R16, c[0x0][0x364] ;  /* 0x0000d900ff107b82 */ /* 0x000e620000000800 */
[----:B------:R-:W2:Y:S01]  /*0030*/  LDCU UR6, c[0x0][0x398] ;  /* 0x00007300ff0677ac */ /* 0x000ea20008000800 */
[----:B------:R-:W1:Y:S06]  /*0040*/  S2R R3, SR_TID.Y ;  /* 0x0000000000037919 */ /* 0x000e6c0000002200 */
[----:B------:R-:W0:Y:S08]  /*0050*/  S2UR UR5, SR_CTAID.X ;  /* 0x00000000000579c3 */ /* 0x000e300000002500 */
[----:B------:R-:W0:Y:S08]  /*0060*/  LDC R0, c[0x0][0x360] ;  /* 0x0000d800ff007b82 */ /* 0x000e300000000800 */
[----:B------:R-:W1:Y:S08]  /*0070*/  S2UR UR4, SR_CTAID.Y ;  /* 0x00000000000479c3 */ /* 0x000e700000002600 */
[----:B------:R-:W3:Y:S01]  /*0080*/  LDC R17, c[0x0][0x3a0] ;  /* 0x0000e800ff117b82 */ /* 0x000ee20000000800 */
[----:B0-----:R-:W-:-:S02]  /*0090*/  IMAD R0, R0, UR5, R5 ;  /* 0x0000000500007c24 */ /* 0x001fc4000f8e0205 */
[----:B-1----:R-:W-:-:S03]  /*00a0*/  IMAD R16, R16, UR4, R3 ;  /* 0x0000000410107c24 */ /* 0x002fc6000f8e0203 */
[----:B---3--:R-:W-:-:S04]  /*00b0*/  ISETP.GE.AND P0, PT, R0, R17, PT ;  /* 0x000000110000720c */ /* 0x008fc80003f06270 */
[----:B--2---:R-:W-:-:S13]  /*00c0*/  ISETP.GE.OR P0, PT, R16, UR6, P0 ;  /* 0x0000000610007c0c */ /* 0x004fda0008706670 */
[----:B------:R-:W-:Y:S05]  /*00d0*/  @P0 EXIT ;  /* 0x000000000000094d */ /* 0x000fea0003800000 */
[----:B------:R-:W0:Y:S01]  /*00e0*/  LDC R19, c[0x0][0x39c] ;  /* 0x0000e700ff137b82 */ /* 0x000e220000000800 */
[----:B------:R-:W1:Y:S01]  /*00f0*/  LDCU.64 UR4, c[0x0][0x358] ;  /* 0x00006b00ff0477ac */ /* 0x000e620008000a00 */
[----:B------:R-:W-:Y:S01]  /*0100*/  HFMA2 R24, -RZ, RZ, 0, 0 ;  /* 0x00000000ff187431 */ /* 0x000fe200000001ff */
[----:B0-----:R-:W-:-:S13]  /*0110*/  ISETP.GE.AND P0, PT, R19, 0x1, PT ;  /* 0x000000011300780c */ /* 0x001fda0003f06270 */
[----:B-1----:R-:W-:Y:S05]  /*0120*/  @!P0 BRA `(.L_x_0) ;  /* 0x0000000400e08947 */ /* 0x002fea0003800000 */
[C---:B------:R-:W-:Y:S01]  /*0130*/  ISETP.GE.U32.AND P1, PT, R19.reuse, 0x8, PT ;  /* 0x000000081300780c */ /* 0x040fe20003f26070 */
[----:B------:R-:W-:Y:S01]  /*0140*/  IMAD R20, R16, R19, RZ ;  /* 0x0000001310147224 */ /* 0x000fe200078e02ff */
[----:B------:R-:W-:Y:S02]  /*0150*/  LOP3.LUT R27, R19, 0x7, RZ, 0xc0, !PT ;  /* 0x00000007131b7812 */ /* 0x000fe400078ec0ff */
[----:B------:R-:W-:Y:S02]  /*0160*/  MOV R24, RZ ;  /* 0x000000ff00187202 */ /* 0x000fe40000000f00 */
[----:B------:R-:W-:Y:S02]  /*0170*/  ISETP.NE.AND P0, PT, R27, RZ, PT ;  /* 0x000000ff1b00720c */ /* 0x000fe40003f05270 */
[----:B------:R-:W-:-:S05]  /*0180*/  MOV R21, RZ ;  /* 0x000000ff00157202 */ /* 0x000fca0000000f00 */
[----:B------:R-:W-:Y:S06]  /*0190*/  @!P1 BRA `(.L_x_1) ;  /* 0x0000000000c49947 */ /* 0x000fec0003800000 */
[----:B------:R-:W0:Y:S01]  /*01a0*/  LDC.64 R2, c[0x0][0x388] ;  /* 0x0000e200ff027b82 */ /* 0x000e220000000a00 */
[----:B------:R-:W-:Y:S02]  /*01b0*/  LOP3.LUT R21, R19, 0x7ffffff8, RZ, 0xc0, !PT ;  /* 0x7ffffff813157812 */ /* 0x000fe400078ec0ff */
[----:B------:R-:W-:Y:S02]  /*01c0*/  MOV R24, RZ ;  /* 0x000000ff00187202 */ /* 0x000fe40000000f00 */
[----:B------:R-:W-:Y:S02]  /*01d0*/  MOV R18, R0 ;  /* 0x0000000000127202 */ /* 0x000fe40000000f00 */
[----:B------:R-:W-:Y:S01]  /*01e0*/  IADD3 R22, PT, PT, -R21, RZ, RZ ;  /* 0x000000ff15167210 */ /* 0x000fe20007ffe1ff */
[----:B0-----:R-:W-:-:S03]  /*01f0*/  IMAD.WIDE.U32 R2, R20, 0x4, R2 ;  /* 0x0000000414027825 */ /* 0x001fc600078e0002 */
[----:B------:R-:W-:-:S04]  /*0200*/  IADD3 R4, P1, PT, R2, 0x10, RZ ;  /* 0x0000001002047810 */ /* 0x000fc80007f3e0ff */
[----:B------:R-:W-:-:S09]  /*0210*/  IADD3.X R5, PT, PT, RZ, R3, RZ, P1, !PT ;  /* 0x00000003ff057210 */ /* 0x000fd20000ffe4ff */
.L_x_2:
[----:B------:R-:W0:Y:S01]  /*0220*/  LDC.64 R14, c[0x0][0x390] ;  /* 0x0000e400ff0e7b82 */ /* 0x000e220000000a00 */
[----:B------:R-:W-:Y:S02]  /*0230*/  MOV R2, R4 ;  /* 0x0000000400027202 */ /* 0x000fe40000000f00 */
[----:B------:R-:W-:-:S05]  /*0240*/  MOV R3, R5 ;  /* 0x0000000500037202 */ /* 0x000fca0000000f00 */
[----:B------:R-:W2:Y:S04]  /*0250*/  LDG.E R25, desc[UR4][R2.64+-0x10] ;  /* 0xfffff00402197981 */ /* 0x000ea8000c1e1900 */
[----:B------:R-:W3:Y:S04]  /*0260*/  LDG.E R23, desc[UR4][R2.64+-0xc] ;  /* 0xfffff40402177981 */ /* 0x000ee8000c1e1900 */
[----:B------:R-:W4:Y:S04]  /*0270*/  LDG.E R29, desc[UR4][R2.64+-0x8] ;  /* 0xfffff804021d7981 */ /* 0x000f28000c1e1900 */
[----:B------:R-:W5:Y:S01]  /*0280*/  LDG.E R28, desc[UR4][R2.64+-0x4] ;  /* 0xfffffc04021c7981 */ /* 0x000f62000c1e1900 */
[----:B0-----:R-:W-:-:S05]  /*0290*/  IMAD.WIDE R14, R18, 0x4, R14 ;  /* 0x00000004120e7825 */ /* 0x001fca00078e020e */
[----:B------:R0:W2:Y:S01]  /*02a0*/  LDG.E R26, desc[UR4][R14.64] ;  /* 0x000000040e1a7981 */ /* 0x0000a2000c1e1900 */
[----:B------:R-:W-:-:S04]  /*02b0*/  IMAD.WIDE R12, R17, 0x4, R14 ;  /* 0x00000004110c7825 */ /* 0x000fc800078e020e */
[C---:B------:R-:W-:Y:S02]  /*02c0*/  IMAD.WIDE R4, R17.reuse, 0x4, R12 ;  /* 0x0000000411047825 */ /* 0x040fe400078e020c */
[----:B------:R-:W3:Y:S02]  /*02d0*/  LDG.E R12, desc[UR4][R12.64] ;  /* 0x000000040c0c7981 */ /* 0x000ee4000c1e1900 */
[C---:B------:R-:W-:Y:S02]  /*02e0*/  IMAD.WIDE R8, R17.reuse, 0x4, R4 ;  /* 0x0000000411087825 */ /* 0x040fe400078e0204 */
[----:B------:R-:W4:Y:S02]  /*02f0*/  LDG.E R4, desc[UR4][R4.64] ;  /* 0x0000000404047981 */ /* 0x000f24000c1e1900 */
[C---:B------:R-:W-:Y:S02]  /*0300*/  IMAD.WIDE R6, R17.reuse, 0x4, R8 ;  /* 0x0000000411067825 */ /* 0x040fe400078e0208 */
[----:B------:R-:W5:Y:S02]  /*0310*/  LDG.E R8, desc[UR4][R8.64] ;  /* 0x0000000408087981 */ /* 0x000f64000c1e1900 */
[----:B------:R-:W-:-:S02]  /*0320*/  IMAD.WIDE R10, R17, 0x4, R6 ;  /* 0x00000004110a7825 */ /* 0x000fc400078e0206 */
[----:B------:R-:W5:Y:S04]  /*0330*/  LDG.E R5, desc[UR4][R2.64] ;  /* 0x0000000402057981 */ /* 0x000f68000c1e1900 */
[----:B------:R-:W5:Y:S01]  /*0340*/  LDG.E R6, desc[UR4][R6.64] ;  /* 0x0000000406067981 */ /* 0x000f62000c1e1900 */
[----:B0-----:R-:W-:-:S03]  /*0350*/  IMAD.WIDE R14, R17, 0x4, R10 ;  /* 0x00000004110e7825 */ /* 0x001fc600078e020a */
[----:B------:R-:W5:Y:S04]  /*0360*/  LDG.E R10, desc[UR4][R10.64] ;  /* 0x000000040a0a7981 */ /* 0x000f68000c1e1900 */
[----:B------:R-:W5:Y:S04]  /*0370*/  LDG.E R13, desc[UR4][R14.64] ;  /* 0x000000040e0d7981 */ /* 0x000f68000c1e1900 */
[----:B------:R-:W5:Y:S04]  /*0380*/  LDG.E R7, desc[UR4][R2.64+0x4] ;  /* 0x0000040402077981 */ /* 0x000f68000c1e1900 */
[----:B------:R-:W5:Y:S01]  /*0390*/  LDG.E R9, desc[UR4][R2.64+0xc] ;  /* 0x00000c0402097981 */ /* 0x000f62000c1e1900 */
[----:B--2---:R-:W-:Y:S01]  /*03a0*/  FFMA R26, R25, R26, R24 ;  /* 0x0000001a191a7223 */ /* 0x004fe20000000018 */
[----:B------:R-:W-:-:S02]  /*03b0*/  IMAD.WIDE R24, R17, 0x4, R14 ;  /* 0x0000000411187825 */ /* 0x000fc400078e020e */
[----:B------:R-:W2:Y:S04]  /*03c0*/  LDG.E R14, desc[UR4][R2.64+0x8] ;  /* 0x00000804020e7981 */ /* 0x000ea8000c1e1900 */
[----:B------:R-:W2:Y:S01]  /*03d0*/  LDG.E R24, desc[UR4][R24.64] ;  /* 0x0000000418187981 */ /* 0x000ea2000c1e1900 */
[----:B---3--:R-:W-:Y:S01]  /*03e0*/  FFMA R12, R23, R12, R26 ;  /* 0x0000000c170c7223 */ /* 0x008fe2000000001a */
[----:B------:R-:W-:-:S03]  /*03f0*/  IADD3 R22, PT, PT, R22, 0x8, RZ ;  /* 0x0000000816167810 */ /* 0x000fc60007ffe0ff */
[----:B----4-:R-:W-:Y:S01]  /*0400*/  FFMA R29, R29, R4, R12 ;  /* 0x000000041d1d7223 */ /* 0x010fe2000000000c */
[----:B------:R-:W-:-:S03]  /*0410*/  ISETP.NE.AND P1, PT, R22, RZ, PT ;  /* 0x000000ff1600720c */ /* 0x000fc60003f25270 */
[----:B-----5:R-:W-:Y:S01]  /*0420*/  FFMA R8, R28, R8, R29 ;  /* 0x000000081c087223 */ /* 0x020fe2000000001d */
[----:B------:R-:W-:-:S03]  /*0430*/  IADD3 R4, P2, PT, R2, 0x20, RZ ;  /* 0x0000002002047810 */ /* 0x000fc60007f5e0ff */
[----:B------:R-:W-:Y:S01]  /*0440*/  FFMA R6, R5, R6, R8 ;  /* 0x0000000605067223 */ /* 0x000fe20000000008 */
[----:B------:R-:W-:Y:S02]  /*0450*/  IADD3.X R5, PT, PT, RZ, R3, RZ, P2, !PT ;  /* 0x00000003ff057210 */ /* 0x000fe400017fe4ff */
[----:B------:R-:W-:Y:S01]  /*0460*/  LEA R18, R17, R18, 0x3 ;  /* 0x0000001211127211 */ /* 0x000fe200078e18ff */
[----:B------:R-:W-:-:S04]  /*0470*/  FFMA R7, R7, R10, R6 ;  /* 0x0000000a07077223 */ /* 0x000fc80000000006 */
[----:B--2---:R-:W-:-:S04]  /*0480*/  FFMA R14, R14, R13, R7 ;  /* 0x0000000d0e0e7223 */ /* 0x004fc80000000007 */
[----:B------:R-:W-:Y:S01]  /*0490*/  FFMA R24, R9, R24, R14 ;  /* 0x0000001809187223 */ /* 0x000fe2000000000e */
[----:B------:R-:W-:Y:S06]  /*04a0*/  @P1 BRA `(.L_x_2) ;  /* 0xfffffffc005c1947 */ /* 0x000fec000383ffff */
.L_x_1:
[----:B------:R-:W-:Y:S05]  /*04b0*/  @!P0 BRA `(.L_x_0) ;  /* 0x0000000000fc8947 */ /* 0x000fea0003800000 */
[----:B------:R-:W-:Y:S02]  /*04c0*/  ISETP.GE.U32.AND P1, PT, R27, 0x4, PT ;  /* 0x000000041b00780c */ /* 0x000fe40003f26070 */
[----:B------:R-:W-:-:S04]  /*04d0*/  LOP3.LUT R14, R19, 0x3, RZ, 0xc0, !PT ;  /* 0x00000003130e7812 */ /* 0x000fc800078ec0ff */
[----:B------:R-:W-:-:S07]  /*04e0*/  ISETP.NE.AND P0, PT, R14, RZ, PT ;  /* 0x000000ff0e00720c */ /* 0x000fce0003f05270 */
[----:B------:R-:W-:Y:S06]  /*04f0*/  @!P1 BRA `(.L_x_3) ;  /* 0x00000000006c9947 */ /* 0x000fec0003800000 */
[----:B------:R-:W0:Y:S01]  /*0500*/  LDC.64 R4, c[0x0][0x390] ;  /* 0x0000e400ff047b82 */ /* 0x000e220000000a00 */
[----:B------:R-:W1:Y:S01]  /*0510*/  LDCU.64 UR6, c[0x0][0x388] ;  /* 0x00007100ff0677ac */ /* 0x000e620008000a00 */
[----:B------:R-:W-:Y:S01]  /*0520*/  IMAD R7, R21, R17, R0 ;  /* 0x0000001115077224 */ /* 0x000fe200078e0200 */
[CC--:B------:R-:W-:Y:S02]  /*0530*/  IADD3 R3, PT, PT, R20.reuse, R21.reuse, RZ ;  /* 0x0000001514037210 */ /* 0x0c0fe40007ffe0ff */
[----:B------:R-:W-:-:S03]  /*0540*/  IADD3 R8, P1, PT, R20, R21, RZ ;  /* 0x0000001514087210 */ /* 0x000fc60007f3e0ff */
[----:B------:R-:W2:Y:S01]  /*0550*/  LDC.64 R12, c[0x0][0x388] ;  /* 0x0000e200ff0c7b82 */ /* 0x000ea20000000a00 */
[----:B0-----:R-:W-:-:S04]  /*0560*/  IMAD.WIDE R4, R7, 0x4, R4 ;  /* 0x0000000407047825 */ /* 0x001fc800078e0204 */
[----:B------:R-:W-:Y:S02]  /*0570*/  IMAD.WIDE R6, R17, 0x4, R4 ;  /* 0x0000000411067825 */ /* 0x000fe400078e0204 */
[----:B------:R-:W3:Y:S02]  /*0580*/  LDG.E R4, desc[UR4][R4.64] ;  /* 0x0000000404047981 */ /* 0x000ee4000c1e1900 */
[----:B--2---:R-:W-:Y:S01]  /*0590*/  IMAD.WIDE.U32 R12, R3, 0x4, R12 ;  /* 0x00000004030c7825 */ /* 0x004fe200078e000c */
[----:B------:R-:W-:Y:S02]  /*05a0*/  IADD3.X R3, PT, PT, RZ, RZ, RZ, P1, !PT ;  /* 0x000000ffff037210 */ /* 0x000fe40000ffe4ff */
[----:B-1----:R-:W-:-:S03]  /*05b0*/  LEA R2, P1, R8, UR6, 0x2 ;  /* 0x0000000608027c11 */ /* 0x002fc6000f8210ff */
[----:B------:R-:W3:Y:S01]  /*05c0*/  LDG.E R13, desc[UR4][R12.64] ;  /* 0x000000040c0d7981 */ /* 0x000ee2000c1e1900 */
[----:B------:R-:W-:Y:S01]  /*05d0*/  LEA.HI.X R3, R8, UR7, R3, 0x2, P1 ;  /* 0x0000000708037c11 */ /* 0x000fe200088f1403 */
[C---:B------:R-:W-:Y:S02]  /*05e0*/  IMAD.WIDE R8, R17.reuse, 0x4, R6 ;  /* 0x0000000411087825 */ /* 0x040fe400078e0206 */
[----:B------:R-:W2:Y:S04]  /*05f0*/  LDG.E R6, desc[UR4][R6.64] ;  /* 0x0000000406067981 */ /* 0x000ea8000c1e1900 */
[----:B------:R-:W2:Y:S01]  /*0600*/  LDG.E R15, desc[UR4][R2.64+0x4] ;  /* 0x00000404020f7981 */ /* 0x000ea2000c1e1900 */
[----:B------:R-:W-:-:S03]  /*0610*/  IMAD.WIDE R10, R17, 0x4, R8 ;  /* 0x00000004110a7825 */ /* 0x000fc600078e0208 */
[----:B------:R-:W4:Y:S04]  /*0620*/  LDG.E R22, desc[UR4][R8.64] ;  /* 0x0000000408167981 */ /* 0x000f28000c1e1900 */
[----:B------:R-:W4:Y:S04]  /*0630*/  LDG.E R18, desc[UR4][R2.64+0x8] ;  /* 0x0000080402127981 */ /* 0x000f28000c1e1900 */
[----:B------:R-:W5:Y:S04]  /*0640*/  LDG.E R26, desc[UR4][R2.64+0xc] ;  /* 0x00000c04021a7981 */ /* 0x000f68000c1e1900 */
[----:B------:R-:W5:Y:S01]  /*0650*/  LDG.E R10, desc[UR4][R10.64] ;  /* 0x000000040a0a7981 */ /* 0x000f62000c1e1900 */
[----:B------:R-:W-:Y:S01]  /*0660*/  IADD3 R21, PT, PT, R21, 0x4, RZ ;  /* 0x0000000415157810 */ /* 0x000fe20007ffe0ff */
[----:B---3--:R-:W-:-:S04]  /*0670*/  FFMA R24, R13, R4, R24 ;  /* 0x000000040d187223 */ /* 0x008fc80000000018 */
[----:B--2---:R-:W-:-:S04]  /*0680*/  FFMA R15, R15, R6, R24 ;  /* 0x000000060f0f7223 */ /* 0x004fc80000000018 */
[----:B----4-:R-:W-:-:S04]  /*0690*/  FFMA R15, R18, R22, R15 ;  /* 0x00000016120f7223 */ /* 0x010fc8000000000f */
[----:B-----5:R-:W-:-:S07]  /*06a0*/  FFMA R24, R26, R10, R15 ;  /* 0x0000000a1a187223 */ /* 0x020fce000000000f */
.L_x_3:
[----:B------:R-:W-:Y:S05]  /*06b0*/  @!P0 BRA `(.L_x_0) ;  /* 0x00000000007c8947 */ /* 0x000fea0003800000 */
[----:B------:R-:W-:Y:S02]  /*06c0*/  ISETP.NE.AND P1, PT, R14, 0x1, PT ;  /* 0x000000010e00780c */ /* 0x000fe40003f25270 */
[----:B------:R-:W-:-:S04]  /*06d0*/  LOP3.LUT R19, R19, 0x1, RZ, 0xc0, !PT ;  /* 0x0000000113137812 */ /* 0x000fc800078ec0ff */
[----:B------:R-:W-:-:S07]  /*06e0*/  ISETP.NE.U32.AND P0, PT, R19, 0x1, PT ;  /* 0x000000011300780c */ /* 0x000fce0003f05070 */
[----:B------:R-:W0:Y:S01]  /*06f0*/  @P1 LDC.64 R10, c[0x0][0x388] ;  /* 0x0000e200ff0a1b82 */ /* 0x000e220000000a00 */
[CC--:B------:R-:W-:Y:S02]  /*0700*/  @P1 IADD3 R13, PT, PT, R20.reuse, R21.reuse, RZ ;  /* 0x00000015140d1210 */ /* 0x0c0fe40007ffe0ff */
[----:B------:R-:W-:-:S04]  /*0710*/  @P1 IADD3 R12, P2, PT, R20, R21, RZ ;  /* 0x00000015140c1210 */ /* 0x000fc80007f5e0ff */
[----:B------:R-:W-:Y:S01]  /*0720*/  @P1 IADD3.X R14, PT, PT, RZ, RZ, RZ, P2, !PT ;  /* 0x000000ffff0e1210 */ /* 0x000fe200017fe4ff */
[----:B------:R-:W1:Y:S08]  /*0730*/  @P1 LDC.64 R8, c[0x0][0x390] ;  /* 0x0000e400ff081b82 */ /* 0x000e700000000a00 */
[----:B------:R-:W2:Y:S08]  /*0740*/  @P1 LDC.64 R6, c[0x0][0x388] ;  /* 0x0000e200ff061b82 */ /* 0x000eb00000000a00 */
[----:B------:R-:W3:Y:S01]  /*0750*/  @!P0 LDC.64 R4, c[0x0][0x388] ;  /* 0x0000e200ff048b82 */ /* 0x000ee20000000a00 */
[----:B0-----:R-:W-:-:S04]  /*0760*/  @P1 IMAD.WIDE.U32 R10, R13, 0x4, R10 ;  /* 0x000000040d0a1825 */ /* 0x001fc800078e000a */
[C---:B------:R-:W-:Y:S01]  /*0770*/  @P1 IMAD R13, R21.reuse, R17, R0 ;  /* 0x00000011150d1224 */ /* 0x040fe200078e0200 */
[----:B------:R-:W-:Y:S01]  /*0780*/  @P1 IADD3 R21, PT, PT, R21, 0x2, RZ ;  /* 0x0000000215151810 */ /* 0x000fe20007ffe0ff */
[----:B------:R-:W4:Y:S01]  /*0790*/  @P1 LDG.E R11, desc[UR4][R10.64] ;  /* 0x000000040a0b1981 */ /* 0x000f22000c1e1900 */
[----:B------:R-:W0:Y:S01]  /*07a0*/  @!P0 LDC.64 R2, c[0x0][0x390] ;  /* 0x0000e400ff028b82 */ /* 0x000e220000000a00 */
[----:B-1----:R-:W-:Y:S01]  /*07b0*/  @P1 IMAD.WIDE R8, R13, 0x4, R8 ;  /* 0x000000040d081825 */ /* 0x002fe200078e0208 */
[----:B------:R-:W-:Y:S02]  /*07c0*/  @!P0 IADD3 R15, PT, PT, R20, R21, RZ ;  /* 0x00000015140f8210 */ /* 0x000fe40007ffe0ff */
[----:B--2---:R-:W-:Y:S01]  /*07d0*/  @P1 LEA R6, P2, R12, R6, 0x2 ;  /* 0x000000060c061211 */ /* 0x004fe200078410ff */
[----:B------:R-:W-:-:S03]  /*07e0*/  @!P0 IMAD R21, R21, R17, R0 ;  /* 0x0000001115158224 */ /* 0x000fc600078e0200 */
[----:B------:R-:W-:Y:S01]  /*07f0*/  @P1 LEA.HI.X R7, R12, R7, R14, 0x2, P2 ;  /* 0x000000070c071211 */ /* 0x000fe200010f140e */
[----:B------:R-:W-:Y:S01]  /*0800*/  @P1 IMAD.WIDE R12, R17, 0x4, R8 ;  /* 0x00000004110c1825 */ /* 0x000fe200078e0208 */
[----:B------:R-:W4:Y:S03]  /*0810*/  @P1 LDG.E R14, desc[UR4][R8.64] ;  /* 0x00000004080e1981 */ /* 0x000f26000c1e1900 */
[----:B---3--:R-:W-:Y:S01]  /*0820*/  @!P0 IMAD.WIDE.U32 R4, R15, 0x4, R4 ;  /* 0x000000040f048825 */ /* 0x008fe200078e0004 */
[----:B------:R-:W2:Y:S04]  /*0830*/  @P1 LDG.E R6, desc[UR4][R6.64+0x4] ;  /* 0x0000040406061981 */ /* 0x000ea8000c1e1900 */
[----:B------:R-:W2:Y:S01]  /*0840*/  @P1 LDG.E R12, desc[UR4][R12.64] ;  /* 0x000000040c0c1981 */ /* 0x000ea2000c1e1900 */
[----:B0-----:R-:W-:-:S03]  /*0850*/  @!P0 IMAD.WIDE R2, R21, 0x4, R2 ;  /* 0x0000000415028825 */ /* 0x001fc600078e0202 */
[----:B------:R-:W3:Y:S04]  /*0860*/  @!P0 LDG.E R5, desc[UR4][R4.64] ;  /* 0x0000000404058981 */ /* 0x000ee8000c1e1900 */
[----:B------:R-:W3:Y:S01]  /*0870*/  @!P0 LDG.E R2, desc[UR4][R2.64] ;  /* 0x0000000402028981 */ /* 0x000ee2000c1e1900 */
[----:B----4-:R-:W-:-:S04]  /*0880*/  @P1 FFMA R11, R11, R14, R24 ;  /* 0x0000000e0b0b1223 */ /* 0x010fc80000000018 */
[----:B--2---:R-:W-:-:S04]  /*0890*/  @P1 FFMA R24, R6, R12, R11 ;  /* 0x0000000c06181223 */ /* 0x004fc8000000000b */
[----:B---3--:R-:W-:-:S07]  /*08a0*/  @!P0 FFMA R24, R5, R2, R24 ;  /* 0x0000000205188223 */ /* 0x008fce0000000018 */
.L_x_0:
[----:B------:R-:W0:Y:S01]  /*08b0*/  LDC.64 R2, c[0x0][0x380] ;  /* 0x0000e000ff027b82 */ /* 0x000e220000000a00 */
[----:B------:R-:W-:-:S04]  /*08c0*/  IMAD R17, R16, R17, R0 ;  /* 0x0000001110117224 */ /* 0x000fc800078e0200 */
[----:B0-----:R-:W-:-:S05]  /*08d0*/  IMAD.WIDE R2, R17, 0x4, R2 ;  /* 0x0000000411027825 */ /* 0x001fca00078e0202 */
[----:B------:R-:W-:Y:S01]  /*08e0*/  STG.E desc[UR4][R2.64], R24 ;  /* 0x0000001802007986 */ /* 0x000fe2000c101904 */
[----:B------:R-:W-:Y:S05]  /*08f0*/  EXIT ;  /* 0x000000000000794d */ /* 0x000fea0003800000 */
.L_x_4:
[----:B------:R-:W-:-:S00]  /*0900*/  BRA `(.L_x_4) ;  /* 0xfffffffc00fc7947 */ /* 0x000fc0000383ffff */
[----:B------:R-:W-:-:S00]  /*0910*/  NOP ;  /* 0x0000000000007918 */ /* 0x000fc00000000000 */
        /* <DEDUP_REMOVED lines=14> */
.L_x_19:


//--------------------- .text._Z12add2d_kernelPfS_ii --------------------------
	.section	.text._Z12add2d_kernelPfS_ii,"ax",@progbits
	.align	128
        .global         _Z12add2d_kernelPfS_ii
        .type           _Z12add2d_kernelPfS_ii,@function
        .size           _Z12add2d_kernelPfS_ii,(.L_x_20 - _Z12add2d_kernelPfS_ii)
        .other          _Z12add2d_kernelPfS_ii,@"STO_CUDA_ENTRY STV_DEFAULT"
_Z12add2d_kernelPfS_ii:
.text._Z12add2d_kernelPfS_ii:
[----:B------:R-:W-:Y:S01]  /*0000*/  LDC R1, c[0x0][0x37c] ;  /* 0x0000df00ff017b82 */ /* 0x000fe20000000800 */
[----:B------:R-:W0:Y:S07]  /*0010*/  S2R R2, SR_TID.Y ;  /* 0x0000000000027919 */ /* 0x000e2e0000002200 */
[----:B------:R-:W1:Y:S01]  /*0020*/  LDC R0, c[0x0][0x360] ;  /* 0x0000d800ff007b82 */ /* 0x000e620000000800 */
[----:B------:R-:W2:Y:S01]  /*0030*/  LDCU.64 UR6, c[0x0][0x390] ;  /* 0x00007200ff0677ac */ /* 0x000ea20008000a00 */
[----:B------:R-:W1:Y:S06]  /*0040*/  S2R R3, SR_TID.X ;  /* 0x0000000000037919 */ /* 0x000e6c0000002100 */
[----:B------:R-:W0:Y:S08]  /*0050*/  S2UR UR5, SR_CTAID.Y ;  /* 0x00000000000579c3 */ /* 0x000e300000002600 */
[----:B------:R-:W0:Y:S08]  /*0060*/  LDC R7, c[0x0][0x364] ;  /* 0x0000d900ff077b82 */ /* 0x000e300000000800 */
[----:B------:R-:W1:Y:S01]  /*0070*/  S2UR UR4, SR_CTAID.X ;  /* 0x00000000000479c3 */ /* 0x000e620000002500 */
[----:B0-----:R-:W-:-:S05]  /*0080*/  IMAD R7, R7, UR5, R2 ;  /* 0x0000000507077c24 */ /* 0x001fca000f8e0202 */
[----:B--2---:R-:W-:Y:S01]  /*0090*/  ISETP.GE.AND P0, PT, R7, UR7, PT ;  /* 0x0000000707007c0c */ /* 0x004fe2000bf06270 */
[----:B-1----:R-:W-:-:S05]  /*00a0*/  IMAD R0, R0, UR4, R3 ;  /* 0x0000000400007c24 */ /* 0x002fca000f8e0203 */
[----:B------:R-:W-:-:S13]  /*00b0*/  ISETP.GE.OR P0, PT, R0, UR6, P0 ;  /* 0x0000000600007c0c */ /* 0x000fda0008706670 */
[----:B------:R-:W-:Y:S05]  /*00c0*/  @P0 EXIT ;  /* 0x000000000000094d */ /* 0x000fea0003800000 */
[----:B------:R-:W0:Y:S01]  /*00d0*/  LDC.64 R2, c[0x0][0x388] ;  /* 0x0000e200ff027b82 */ /* 0x000e220000000a00 */
[----:B------:R-:W1:Y:S01]  /*00e0*/  LDCU.64 UR4, c[0x0][0x358] ;  /* 0x00006b00ff0477ac */ /* 0x000e620008000a00 */
[----:B------:R-:W-:-:S06]  /*00f0*/  IMAD R9, R0, UR7, R7 ;  /* 0x0000000700097c24 */ /* 0x000fcc000f8e0207 */
[----:B------:R-:W2:Y:S01]  /*0100*/  LDC.64 R4, c[0x0][0x380] ;  /* 0x0000e000ff047b82 */ /* 0x000ea20000000a00 */
[----:B0-----:R-:W-:-:S06]  /*0110*/  IMAD.WIDE R2, R9, 0x4, R2 ;  /* 0x0000000409027825 */ /* 0x001fcc00078e0202 */
[----:B-1----:R-:W3:Y:S01]  /*0120*/  LDG.E R2, desc[UR4][R2.64] ;  /* 0x0000000402027981 */ /* 0x002ee2000c1e1900 */
[----:B--2---:R-:W-:-:S05]  /*0130*/  IMAD.WIDE R4, R9, 0x4, R4 ;  /* 0x0000000409047825 */ /* 0x004fca00078e0204 */
[----:B------:R-:W2:Y:S01]  /*0140*/  LDG.E R0, desc[UR4][R4.64] ;  /* 0x0000000404007981 */ /* 0x000ea2000c1e1900 */
[----:B------:R-:W-:-:S05]  /*0150*/  I2FP.F32.U32 R7, R7 ;  /* 0x0000000700077245 */ /* 0x000fca0000201000 */
[----:B---3--:R-:W-:-:S04]  /*0160*/  FADD R7, R2, R7 ;  /* 0x0000000702077221 */ /* 0x008fc80000000000 */
[----:B--2---:R-:W-:-:S05]  /*0170*/  FADD R7, R7, R0 ;  /* 0x0000000007077221 */ /* 0x004fca0000000000 */
[----:B------:R-:W-:Y:S01]  /*0180*/  STG.E desc[UR4][R4.64], R7 ;  /* 0x0000000704007986 */ /* 0x000fe2000c101904 */
[----:B------:R-:W-:Y:S05]  /*0190*/  EXIT ;  /* 0x000000000000794d */ /* 0x000fea0003800000 */
.L_x_5:
        /* <DEDUP_REMOVED lines=14> */
.L_x_20:


//--------------------- .text._Z10add_kernelPfS_i --------------------------
	.section	.text._Z10add_kernelPfS_i,"ax",@progbits
	.align	128
        .global         _Z10add_kernelPfS_i
        .type           _Z10add_kernelPfS_i,@function
        .size           _Z10add_kernelPfS_i,(.L_x_21 - _Z10add_kernelPfS_i)
        .other          _Z10add_kernelPfS_i,@"STO_CUDA_ENTRY STV_DEFAULT"
_Z10add_kernelPfS_i:
.text._Z10add_kernelPfS_i:
[----:B------:R-:W-:Y:S01]  /*0000*/  LDC R1, c[0x0][0x37c] ;  /* 0x0000df00ff017b82 */ /* 0x000fe20000000800 */
[----:B------:R-:W0:Y:S07]  /*0010*/  S2R R0, SR_TID.X ;  /* 0x0000000000007919 */ /* 0x000e2e0000002100 */
[----:B------:R-:W0:Y:S01]  /*0020*/  S2UR UR4, SR_CTAID.X ;  /* 0x00000000000479c3 */ /* 0x000e220000002500 */
[----:B------:R-:W1:Y:S07]  /*0030*/  LDCU UR5, c[0x0][0x390] ;  /* 0x00007200ff0577ac */ /* 0x000e6e0008000800 */
[----:B------:R-:W0:Y:S02]  /*0040*/  LDC R7, c[0x0][0x360] ;  /* 0x0000d800ff077b82 */ /* 0x000e240000000800 */
[----:B0-----:R-:W-:-:S05]  /*0050*/  IMAD R7, R7, UR4, R0 ;  /* 0x0000000407077c24 */ /* 0x001fca000f8e0200 */
[----:B-1----:R-:W-:-:S13]  /*0060*/  ISETP.GE.AND P0, PT, R7, UR5, PT ;  /* 0x0000000507007c0c */ /* 0x002fda000bf06270 */
[----:B------:R-:W-:Y:S05]  /*0070*/  @P0 EXIT ;  /* 0x000000000000094d */ /* 0x000fea0003800000 */
[----:B------:R-:W0:Y:S01]  /*0080*/  LDC.64 R2, c[0x0][0x388] ;  /* 0x0000e200ff027b82 */ /* 0x000e220000000a00 */
[----:B------:R-:W1:Y:S07]  /*0090*/  LDCU.64 UR4, c[0x0][0x358] ;  /* 0x00006b00ff0477ac */ /* 0x000e6e0008000a00 */
[----:B------:R-:W2:Y:S01]  /*00a0*/  LDC.64 R4, c[0x0][0x380] ;  /* 0x0000e000ff047b82 */ /* 0x000ea20000000a00 */
[----:B0-----:R-:W-:-:S06]  /*00b0*/  IMAD.WIDE R2, R7, 0x4, R2 ;  /* 0x0000000407027825 */ /* 0x001fcc00078e0202 */
[----:B-1----:R-:W3:Y:S01]  /*00c0*/  LDG.E R2, desc[UR4][R2.64] ;  /* 0x0000000402027981 */ /* 0x002ee2000c1e1900 */
[----:B--2---:R-:W-:-:S05]  /*00d0*/  IMAD.WIDE R4, R7, 0x4, R4 ;  /* 0x0000000407047825 */ /* 0x004fca00078e0204 */
[----:B------:R-:W3:Y:S02]  /*00e0*/  LDG.E R7, desc[UR4][R4.64] ;  /* 0x0000000404077981 */ /* 0x000ee4000c1e1900 */
[----:B---3--:R-:W-:-:S05]  /*00f0*/  FADD R7, R2, R7 ;  /* 0x0000000702077221 */ /* 0x008fca0000000000 */
[----:B------:R-:W-:Y:S01]  /*0100*/  STG.E desc[UR4][R4.64], R7 ;  /* 0x0000000704007986 */ /* 0x000fe2000c101904 */
[----:B------:R-:W-:Y:S05]  /*0110*/  EXIT ;  /* 0x000000000000794d */ /* 0x000fea0003800000 */
.L_x_6:
        /* <DEDUP_REMOVED lines=14> */
.L_x_21:


//--------------------- .text._Z25init_random_matrix_kernelPfiij --------------------------
	.section	.text._Z25init_random_matrix_kernelPfiij,"ax",@progbits
	.align	128
        .global         _Z25init_random_matrix_kernelPfiij
        .type           _Z25init_random_matrix_kernelPfiij,@function
        .size           _Z25init_random_matrix_kernelPfiij,(.L_x_22 - _Z25init_random_matrix_kernelPfiij)
        .other          _Z25init_random_matrix_kernelPfiij,@"STO_CUDA_ENTRY STV_DEFAULT"
_Z25init_random_matrix_kernelPfiij:
.text._Z25init_random_matrix_kernelPfiij:
[----:B------:R-:W0:Y:S01]  /*0000*/  LDC R1, c[0x0][0x37c] ;  /* 0x0000df00ff017b82 */ /* 0x000e220000000800 */
[----:B------:R-:W1:Y:S07]  /*0010*/  S2R R2, SR_TID.Y ;  /* 0x0000000000027919 */ /* 0x000e6e0000002200 */
[----:B------:R-:W2:Y:S01]  /*0020*/  LDC R0, c[0x0][0x360] ;  /* 0x0000d800ff007b82 */ /* 0x000ea20000000800 */
[----:B------:R-:W3:Y:S01]  /*0030*/  LDCU.64 UR6, c[0x0][0x388] ;  /* 0x00007100ff0677ac */ /* 0x000ee20008000a00 */
[----:B0-----:R-:W-:Y:S01]  /*0040*/  VIADD R1, R1, 0xffffffd0 ;  /* 0xffffffd001017836 */ /* 0x001fe20000000000 */
[----:B------:R-:W2:Y:S05]  /*0050*/  S2R R3, SR_TID.X ;  /* 0x0000000000037919 */ /* 0x000eaa0000002100 */
[----:B------:R-:W1:Y:S08]  /*0060*/  S2UR UR5, SR_CTAID.Y ;  /* 0x00000000000579c3 */ /* 0x000e700000002600 */
[----:B------:R-:W1:Y:S08]  /*0070*/  LDC R11, c[0x0][0x364] ;  /* 0x0000d900ff0b7b82 */ /* 0x000e700000000800 */
[----:B------:R-:W2:Y:S01]  /*0080*/  S2UR UR4, SR_CTAID.X ;  /* 0x00000000000479c3 */ /* 0x000ea20000002500 */
[----:B-1----:R-:W-:-:S05]  /*0090*/  IMAD R11, R11, UR5, R2 ;  /* 0x000000050b0b7c24 */ /* 0x002fca000f8e0202 */
[----:B---3--:R-:W-:Y:S01]  /*00a0*/  ISETP.GE.AND P0, PT, R11, UR7, PT ;  /* 0x000000070b007c0c */ /* 0x008fe2000bf06270 */
[----:B--2---:R-:W-:-:S05]  /*00b0*/  IMAD R0, R0, UR4, R3 ;  /* 0x0000000400007c24 */ /* 0x004fca000f8e0203 */
[----:B------:R-:W-:-:S13]  /*00c0*/  ISETP.GE.OR P0, PT, R0, UR6, P0 ;  /* 0x0000000600007c0c */ /* 0x000fda0008706670 */
[----:B------:R-:W-:Y:S05]  /*00d0*/  @P0 EXIT ;  /* 0x000000000000094d */ /* 0x000fea0003800000 */
[----:B------:R-:W0:Y:S01]  /*00e0*/  LDC R2, c[0x0][0x390] ;  /* 0x0000e400ff027b82 */ /* 0x000e220000000800 */
[----:B------:R-:W-:Y:S01]  /*00f0*/  IMAD.MOV.U32 R7, RZ, RZ, -0x75bd8fc ;  /* 0xf8a42704ff077424 */ /* 0x000fe200078e00ff */
[----:B------:R-:W-:Y:S01]  /*0100*/  BSSY.RECONVERGENT B0, `(.L_x_7) ;  /* 0x000025c000007945 */ /* 0x000fe20003800200 */
[----:B------:R-:W-:Y:S02]  /*0110*/  IMAD.MOV.U32 R8, RZ, RZ, -0x23270784 ;  /* 0xdcd8f87cff087424 */ /* 0x000fe400078e00ff */
[----:B------:R-:W-:Y:S01]  /*0120*/  IMAD R0, R0, UR7, R11 ;  /* 0x0000000700007c24 */ /* 0x000fe2000f8e020b */
[----:B------:R-:W1:Y:S04]  /*0130*/  LDCU.64 UR6, c[0x0][0x358] ;  /* 0x00006b00ff0677ac */ /* 0x000e680008000a00 */
[----:B------:R-:W-:-:S02]  /*0140*/  ISETP.NE.AND P0, PT, R0, RZ, PT ;  /* 0x000000ff0000720c */ /* 0x000fc40003f05270 */
[----:B------:R-:W-:Y:S02]  /*0150*/  SHF.R.S32.HI R4, RZ, 0x1f, R0 ;  /* 0x0000001fff047819 */ /* 0x000fe40000011400 */
[----:B0-----:R-:W-:-:S05]  /*0160*/  LOP3.LUT R2, R2, 0xaad26b49, RZ, 0x3c, !PT ;  /* 0xaad26b4902027812 */ /* 0x001fca00078e3cff */
[----:B------:R-:W-:-:S04]  /*0170*/  IMAD R3, R2, 0x4182bed5, RZ ;  /* 0x4182bed502037824 */ /* 0x000fc800078e02ff */
[C---:B------:R-:W-:Y:S01]  /*0180*/  VIADD R5, R3.reuse, 0x583f19 ;  /* 0x00583f1903057836 */ /* 0x040fe20000000000 */
[C---:B------:R-:W-:Y:S01]  /*0190*/  LOP3.LUT R6, R3.reuse, 0x159a55e5, RZ, 0x3c, !PT ;  /* 0x159a55e503067812 */ /* 0x040fe200078e3cff */
[C---:B------:R-:W-:Y:S02]  /*01a0*/  VIADD R2, R3.reuse, 0xd9f6dc18 ;  /* 0xd9f6dc1803027836 */ /* 0x040fe40000000000 */
[----:B------:R-:W-:Y:S02]  /*01b0*/  VIADD R3, R3, 0x75bcd15 ;  /* 0x075bcd1503037836 */ /* 0x000fe40000000000 */
[----:B------:R-:W-:Y:S01]  /*01c0*/  IMAD.MOV.U32 R9, RZ, RZ, R5 ;  /* 0x000000ffff097224 */ /* 0x000fe200078e0005 */
[----:B------:R0:W-:Y:S04]  /*01d0*/  STL.64 [R1+0x8], R6 ;  /* 0x0000080601007387 */ /* 0x0001e80000100a00 */
[----:B------:R0:W-:Y:S04]  /*01e0*/  STL.64 [R1], R2 ;  /* 0x0000000201007387 */ /* 0x0001e80000100a00 */
[----:B------:R0:W-:Y:S01]  /*01f0*/  STL.64 [R1+0x10], R8 ;  /* 0x0000100801007387 */ /* 0x0001e20000100a00 */
[----:B-1----:R-:W-:Y:S05]  /*0200*/  @!P0 BRA `(.L_x_8) ;  /* 0x00000024002c8947 */ /* 0x002fea0003800000 */
[----:B------:R-:W-:Y:S02]  /*0210*/  IMAD.MOV.U32 R13, RZ, RZ, R4 ;  /* 0x000000ffff0d7224 */ /* 0x000fe400078e0004 */
[----:B------:R-:W-:Y:S02]  /*0220*/  IMAD.MOV.U32 R11, RZ, RZ, RZ ;  /* 0x000000ffff0b7224 */ /* 0x000fe400078e00ff */
[----:B------:R-:W-:-:S07]  /*0230*/  IMAD.MOV.U32 R10, RZ, RZ, R0 ;  /* 0x000000ffff0a7224 */ /* 0x000fce00078e0000 */
.L_x_17:
[----:B0-----:R-:W-:Y:S01]  /*0240*/  LOP3.LUT R2, R10, 0x3, RZ, 0xc0, !PT ;  /* 0x000000030a027812 */ /* 0x001fe200078ec0ff */
[----:B------:R-:W-:Y:S03]  /*0250*/  BSSY.RECONVERGENT B1, `(.L_x_9) ;  /* 0x0000240000017945 */ /* 0x000fe60003800200 */
[----:B------:R-:W-:-:S04]  /*0260*/  ISETP.NE.U32.AND P0, PT, R2, RZ, PT ;  /* 0x000000ff0200720c */ /* 0x000fc80003f05070 */
[----:B------:R-:W-:-:S13]  /*0270*/  ISETP.NE.AND.EX P0, PT, RZ, RZ, PT, P0 ;  /* 0x000000ffff00720c */ /* 0x000fda0003f05300 */
[----:B------:R-:W-:Y:S05]  /*0280*/  @!P0 BRA `(.L_x_10) ;  /* 0x0000002000f08947 */ /* 0x000fea0003800000 */
[----:B------:R-:W0:Y:S01]  /*0290*/  LDC.64 R8, c[0x4][RZ] ;  /* 0x01000000ff087b82 */ /* 0x000e220000000a00 */
[----:B------:R-:W-:Y:S02]  /*02a0*/  CS2R R2, SRZ ;  /* 0x0000000000027805 */ /* 0x000fe4000001ff00 */
[----:B------:R-:W-:Y:S02]  /*02b0*/  CS2R R4, SRZ ;  /* 0x0000000000047805 */ /* 0x000fe4000001ff00 */
[----:B------:R-:W-:Y:S01]  /*02c0*/  CS2R R6, SRZ ;  /* 0x0000000000067805 */ /* 0x000fe2000001ff00 */
[----:B0-----:R-:W-:-:S07]  /*02d0*/  IMAD.WIDE.U32 R8, R11, 0xc80, R8 ;  /* 0x00000c800b087825 */ /* 0x001fce00078e0008 */
.L_x_12:
[----:B------:R-:W-:-:S06]  /*02e0*/  IMAD R12, R2, 0x4, R1 ;  /* 0x00000004020c7824 */ /* 0x000fcc00078e0201 */
[----:B------:R-:W5:Y:S01]  /*02f0*/  LDL R12, [R12+0x4] ;  /* 0x000004000c0c7983 */ /* 0x000f620000100800 */
[----:B------:R-:W-:-:S05]  /*0300*/  UMOV UR4, URZ ;  /* 0x000000ff00047c82 */ /* 0x000fca0008000000 */
.L_x_11:
[----:B-----5:R-:W-:Y:S01]  /*0310*/  SHF.R.U32.HI R22, RZ, UR4, R12 ;  /* 0x00000004ff167c19 */ /* 0x020fe2000801160c */
[----:B------:R-:W-:-:S03]  /*0320*/  IMAD.SHL.U32 R14, R2, 0x20, RZ ;  /* 0x00000020020e7824 */ /* 0x000fc600078e00ff */
[----:B------:R-:W-:Y:S01]  /*0330*/  LOP3.LUT R15, R22, 0x1, RZ, 0xc0, !PT ;  /* 0x00000001160f7812 */ /* 0x000fe200078ec0ff */
[----:B------:R-:W-:-:S03]  /*0340*/  VIADD R14, R14, UR4 ;  /* 0x000000040e0e7c36 */ /* 0x000fc60008000000 */
[----:B------:R-:W-:Y:S01]  /*0350*/  ISETP.NE.U32.AND P0, PT, R15, 0x1, PT ;  /* 0x000000010f00780c */ /* 0x000fe20003f05070 */
[----:B------:R-:W-:-:S03]  /*0360*/  IMAD R15, R14, 0x5, RZ ;  /* 0x000000050e0f7824 */ /* 0x000fc600078e02ff */
[----:B------:R-:W-:Y:S01]  /*0370*/  R2P PR, R22, 0x7e ;  /* 0x0000007e16007804 */ /* 0x000fe20000000000 */
[----:B------:R-:W-:-:S08]  /*0380*/  IMAD.WIDE.U32 R14, R15, 0x4, R8 ;  /* 0x000000040f0e7825 */ /* 0x000fd000078e0008 */
[----:B------:R-:W2:Y:S04]  /*0390*/  @!P0 LDG.E R16, desc[UR6][R14.64+0x10] ;  /* 0x000010060e108981 */ /* 0x000ea8000c1e1900 */
[----:B------:R-:W3:Y:S04]  /*03a0*/  @P1 LDG.E R18, desc[UR6][R14.64+0x24] ;  /* 0x000024060e121981 */ /* 0x000ee8000c1e1900 */
[----:B------:R-:W4:Y:S04]  /*03b0*/  @P2 LDG.E R20, desc[UR6][R14.64+0x38] ;  /* 0x000038060e142981 */ /* 0x000f28000c1e1900 */
[----:B------:R-:W4:Y:S04]  /*03c0*/  @P3 LDG.E R24, desc[UR6][R14.64+0x4c] ;  /* 0x00004c060e183981 */ /* 0x000f28000c1e1900 */
[----:B------:R-:W4:Y:S04]  /*03d0*/  @P4 LDG.E R26, desc[UR6][R14.64+0x60] ;  /* 0x000060060e1a4981 */ /* 0x000f28000c1e1900 */
[----:B------:R-:W4:Y:S04]  /*03e0*/  @!P0 LDG.E R17, desc[UR6][R14.64+0x4] ;  /* 0x000004060e118981 */ /* 0x000f28000c1e1900 */
[----:B------:R-:W4:Y:S04]  /*03f0*/  @!P0 LDG.E R19, desc[UR6][R14.64+0xc] ;  /* 0x00000c060e138981 */ /* 0x000f28000c1e1900 */
[----:B------:R-:W4:Y:S04]  /*0400*/  @P1 LDG.E R21, desc[UR6][R14.64+0x18] ;  /* 0x000018060e151981 */ /* 0x000f28000c1e1900 */
[----:B------:R-:W4:Y:S04]  /*0410*/  @P3 LDG.E R23, desc[UR6][R14.64+0x40] ;  /* 0x000040060e173981 */ /* 0x000f28000c1e1900 */
[----:B------:R-:W4:Y:S04]  /*0420*/  @P5 LDG.E R25, desc[UR6][R14.64+0x70] ;  /* 0x000070060e195981 */ /* 0x000f28000c1e1900 */
[----:B------:R-:W4:Y:S01]  /*0430*/  @P6 LDG.E R28, desc[UR6][R14.64+0x88] ;  /* 0x000088060e1c6981 */ /* 0x000f22000c1e1900 */
[----:B--2---:R-:W-:-:S03]  /*0440*/  @!P0 LOP3.LUT R5, R5, R16, RZ, 0x3c, !PT ;  /* 0x0000001005058212 */ /* 0x004fc600078e3cff */
[----:B------:R-:W2:Y:S01]  /*0450*/  @!P0 LDG.E R16, desc[UR6][R14.64] ;  /* 0x000000060e108981 */ /* 0x000ea2000c1e1900 */
[----:B---3--:R-:W-:-:S03]  /*0460*/  @P1 LOP3.LUT R5, R5, R18, RZ, 0x3c, !PT ;  /* 0x0000001205051212 */ /* 0x008fc600078e3cff */
[----:B------:R-:W3:Y:S01]  /*0470*/  @!P0 LDG.E R18, desc[UR6][R14.64+0x8] ;  /* 0x000008060e128981 */ /* 0x000ee2000c1e1900 */
[----:B----4-:R-:W-:-:S03]  /*0480*/  @P2 LOP3.LUT R5, R5, R20, RZ, 0x3c, !PT ;  /* 0x0000001405052212 */ /* 0x010fc600078e3cff */
[----:B------:R-:W4:Y:S01]  /*0490*/  @P1 LDG.E R20, desc[UR6][R14.64+0x14] ;  /* 0x000014060e141981 */ /* 0x000f22000c1e1900 */
[----:B------:R-:W-:-:S03]  /*04a0*/  @P3 LOP3.LUT R5, R5, R24, RZ, 0x3c, !PT ;  /* 0x0000001805053212 */ /* 0x000fc600078e3cff */
[----:B------:R-:W4:Y:S01]  /*04b0*/  @P5 LDG.E R24, desc[UR6][R14.64+0x74] ;  /* 0x000074060e185981 */ /* 0x000f22000c1e1900 */
[----:B------:R-:W-:-:S03]  /*04c0*/  @P4 LOP3.LUT R5, R5, R26, RZ, 0x3c, !PT ;  /* 0x0000001a05054212 */ /* 0x000fc600078e3cff */
[----:B------:R-:W4:Y:S01]  /*04d0*/  @P3 LDG.E R26, desc[UR6][R14.64+0x44] ;  /* 0x000044060e1a3981 */ /* 0x000f22000c1e1900 */
[----:B------:R-:W-:-:S03]  /*04e0*/  @!P0 LOP3.LUT R6, R6, R17, RZ, 0x3c, !PT ;  /* 0x0000001106068212 */ /* 0x000fc600078e3cff */
[----:B------:R-:W4:Y:S01]  /*04f0*/  @P1 LDG.E R17, desc[UR6][R14.64+0x20] ;  /* 0x000020060e111981 */ /* 0x000f22000c1e1900 */
[----:B------:R-:W-:-:S03]  /*0500*/  @!P0 LOP3.LUT R4, R4, R19, RZ, 0x3c, !PT ;  /* 0x0000001304048212 */ /* 0x000fc600078e3cff */
[----:B------:R-:W4:Y:S01]  /*0510*/  @P2 LDG.E R19, desc[UR6][R14.64+0x2c] ;  /* 0x00002c060e132981 */ /* 0x000f22000c1e1900 */
[----:B------:R-:W-:-:S03]  /*0520*/  @P1 LOP3.LUT R6, R6, R21, RZ, 0x3c, !PT ;  /* 0x0000001506061212 */ /* 0x000fc600078e3cff */
[----:B------:R-:W4:Y:S01]  /*0530*/  @P2 LDG.E R21, desc[UR6][R14.64+0x34] ;  /* 0x000034060e152981 */ /* 0x000f22000c1e1900 */
[----:B--2---:R-:W-:-:S03]  /*0540*/  @!P0 LOP3.LUT R3, R3, R16, RZ, 0x3c, !PT ;  /* 0x0000001003038212 */ /* 0x004fc600078e3cff */
[----:B------:R-:W2:Y:S01]  /*0550*/  @P1 LDG.E R16, desc[UR6][R14.64+0x1c] ;  /* 0x00001c060e101981 */ /* 0x000ea2000c1e1900 */
[----:B---3--:R-:W-:-:S03]  /*0560*/  @!P0 LOP3.LUT R7, R7, R18, RZ, 0x3c, !PT ;  /* 0x0000001207078212 */ /* 0x008fc600078e3cff */
[----:B------:R-:W3:Y:S01]  /*0570*/  @P2 LDG.E R18, desc[UR6][R14.64+0x28] ;  /* 0x000028060e122981 */ /* 0x000ee2000c1e1900 */
[----:B----4-:R-:W-:-:S03]  /*0580*/  @P1 LOP3.LUT R3, R3, R20, RZ, 0x3c, !PT ;  /* 0x0000001403031212 */ /* 0x010fc600078e3cff */
[----:B------:R-:W4:Y:S01]  /*0590*/  @P2 LDG.E R20, desc[UR6][R14.64+0x30] ;  /* 0x000030060e142981 */ /* 0x000f22000c1e1900 */
[----:B------:R-:W-:-:S03]  /*05a0*/  @P5 LOP3.LUT R5, R5, R24, RZ, 0x3c, !PT ;  /* 0x0000001805055212 */ /* 0x000fc600078e3cff */
[----:B------:R-:W4:Y:S01]  /*05b0*/  @P3 LDG.E R24, desc[UR6][R14.64+0x3c] ;  /* 0x00003c060e183981 */ /* 0x000f22000c1e1900 */
[----:B------:R-:W-:-:S03]  /*05c0*/  @P1 LOP3.LUT R4, R4, R17, RZ, 0x3c, !PT ;  /* 0x0000001104041212 */ /* 0x000fc600078e3cff */
[----:B------:R-:W4:Y:S01]  /*05d0*/  @P3 LDG.E R17, desc[UR6][R14.64+0x48] ;  /* 0x000048060e113981 */ /* 0x000f22000c1e1900 */
[----:B------:R-:W-:-:S03]  /*05e0*/  @P2 LOP3.LUT R6, R6, R19, RZ, 0x3c, !PT ;  /* 0x0000001306062212 */ /* 0x000fc600078e3cff */
[----:B------:R-:W4:Y:S01]  /*05f0*/  @P4 LDG.E R19, desc[UR6][R14.64+0x54] ;  /* 0x000054060e134981 */ /* 0x000f22000c1e1900 */
[----:B------:R-:W-:Y:S02]  /*0600*/  @P2 LOP3.LUT R4, R4, R21, RZ, 0x3c, !PT ;  /* 0x0000001504042212 */ /* 0x000fe400078e3cff */
[----:B------:R-:W-:Y:S01]  /*0610*/  @P3 LOP3.LUT R6, R6, R23, RZ, 0x3c, !PT ;  /* 0x0000001706063212 */ /* 0x000fe200078e3cff */
[----:B------:R-:W4:Y:S04]  /*0620*/  @P4 LDG.E R21, desc[UR6][R14.64+0x5c] ;  /* 0x00005c060e154981 */ /* 0x000f28000c1e1900 */
[----:B------:R-:W4:Y:S01]  /*0630*/  @P5 LDG.E R23, desc[UR6][R14.64+0x68] ;  /* 0x000068060e175981 */ /* 0x000f22000c1e1900 */
[----:B--2---:R-:W-:-:S03]  /*0640*/  @P1 LOP3.LUT R7, R7, R16, RZ, 0x3c, !PT ;  /* 0x0000001007071212 */ /* 0x004fc600078e3cff */
[----:B------:R-:W2:Y:S01]  /*0650*/  @P4 LDG.E R16, desc[UR6][R14.64+0x50] ;  /* 0x000050060e104981 */ /* 0x000ea2000c1e1900 */
[----:B---3--:R-:W-:-:S03]  /*0660*/  @P2 LOP3.LUT R3, R3, R18, RZ, 0x3c, !PT ;  /* 0x0000001203032212 */ /* 0x008fc600078e3cff */
[----:B------:R-:W3:Y:S01]  /*0670*/  @P4 LDG.E R18, desc[UR6][R14.64+0x58] ;  /* 0x000058060e124981 */ /* 0x000ee2000c1e1900 */
[----:B----4-:R-:W-:-:S03]  /*0680*/  @P2 LOP3.LUT R7, R7, R20, RZ, 0x3c, !PT ;  /* 0x0000001407072212 */ /* 0x010fc600078e3cff */
[----:B------:R-:W4:Y:S01]  /*0690*/  @P5 LDG.E R20, desc[UR6][R14.64+0x64] ;  /* 0x000064060e145981 */ /* 0x000f22000c1e1900 */
[----:B------:R-:W-:-:S03]  /*06a0*/  @P3 LOP3.LUT R3, R3, R24, RZ, 0x3c, !PT ;  /* 0x0000001803033212 */ /* 0x000fc600078e3cff */
[----:B------:R-:W4:Y:S01]  /*06b0*/  @P5 LDG.E R24, desc[UR6][R14.64+0x6c] ;  /* 0x00006c060e185981 */ /* 0x000f22000c1e1900 */
[----:B------:R-:W-:Y:S02]  /*06c0*/  LOP3.LUT P0, RZ, R22, 0x80, RZ, 0xc0, !PT ;  /* 0x0000008016ff7812 */ /* 0x000fe4000780c0ff */
[----:B------:R-:W-:Y:S02]  /*06d0*/  @P3 LOP3.LUT R7, R7, R26, RZ, 0x3c, !PT ;  /* 0x0000001a07073212 */ /* 0x000fe400078e3cff */
[----:B------:R-:W-:Y:S02]  /*06e0*/  @P3 LOP3.LUT R4, R4, R17, RZ, 0x3c, !PT ;  /* 0x0000001104043212 */ /* 0x000fe400078e3cff */
[----:B------:R-:W4:Y:S01]  /*06f0*/  @P6 LDG.E R17, desc[UR6][R14.64+0x7c] ;  /* 0x00007c060e116981 */ /* 0x000f22000c1e1900 */
[----:B------:R-:W-:-:S03]  /*0700*/  @P4 LOP3.LUT R6, R6, R19, RZ, 0x3c, !PT ;  /* 0x0000001306064212 */ /* 0x000fc600078e3cff */
[----:B------:R-:W4:Y:S01]  /*0710*/  @P6 LDG.E R19, desc[UR6][R14.64+0x84] ;  /* 0x000084060e136981 */ /* 0x000f22000c1e1900 */
[----:B------:R-:W-:-:S03]  /*0720*/  @P4 LOP3.LUT R4, R4, R21, RZ, 0x3c, !PT ;  /* 0x0000001504044212 */ /* 0x000fc600078e3cff */
[----:B------:R-:W4:Y:S01]  /*0730*/  @P0 LDG.E R26, desc[UR6][R14.64+0x9c] ;  /* 0x00009c060e1a0981 */ /* 0x000f22000c1e1900 */
[----:B------:R-:W-:-:S03]  /*0740*/  @P5 LOP3.LUT R6, R6, R23, RZ, 0x3c, !PT ;  /* 0x0000001706065212 */ /* 0x000fc600078e3cff */
        /* <DEDUP_REMOVED lines=10> */
[----:B------:R-:W-:Y:S02]  /*07f0*/  @P5 LOP3.LUT R4, R4, R25, RZ, 0x3c, !PT ;  /* 0x0000001904045212 */ /* 0x000fe400078e3cff */
[----:B------:R-:W-:Y:S02]  /*0800*/  @P6 LOP3.LUT R5, R5, R28, RZ, 0x3c, !PT ;  /* 0x0000001c05056212 */ /* 0x000fe400078e3cff */
[----:B------:R-:W-:Y:S02]  /*0810*/  @P6 LOP3.LUT R6, R6, R17, RZ, 0x3c, !PT ;  /* 0x0000001106066212 */ /* 0x000fe400078e3cff */
[----:B------:R-:W-:Y:S02]  /*0820*/  @P6 LOP3.LUT R4, R4, R19, RZ, 0x3c, !PT ;  /* 0x0000001304046212 */ /* 0x000fe400078e3cff */
[----:B------:R-:W-:Y:S02]  /*0830*/  @P0 LOP3.LUT R5, R5, R26, RZ, 0x3c, !PT ;  /* 0x0000001a05050212 */ /* 0x000fe400078e3cff */
[----:B------:R-:W-:-:S02]  /*0840*/  @P0 LOP3.LUT R6, R6, R21, RZ, 0x3c, !PT ;  /* 0x0000001506060212 */ /* 0x000fc400078e3cff */
[----:B------:R-:W-:Y:S02]  /*0850*/  @P0 LOP3.LUT R4, R4, R23, RZ, 0x3c, !PT ;  /* 0x0000001704040212 */ /* 0x000fe400078e3cff */
[----:B--2---:R-:W-:Y:S02]  /*0860*/  @P6 LOP3.LUT R3, R3, R16, RZ, 0x3c, !PT ;  /* 0x0000001003036212 */ /* 0x004fe400078e3cff */
[----:B---3--:R-:W-:Y:S02]  /*0870*/  @P6 LOP3.LUT R7, R7, R18, RZ, 0x3c, !PT ;  /* 0x0000001207076212 */ /* 0x008fe400078e3cff */
[----:B----4-:R-:W-:Y:S02]  /*0880*/  @P0 LOP3.LUT R3, R3, R20, RZ, 0x3c, !PT ;  /* 0x0000001403030212 */ /* 0x010fe400078e3cff */
[----:B------:R-:W-:Y:S02]  /*0890*/  @P0 LOP3.LUT R7, R7, R24, RZ, 0x3c, !PT ;  /* 0x0000001807070212 */ /* 0x000fe400078e3cff */
[----:B------:R-:W-:-:S13]  /*08a0*/  R2P PR, R22.B1, 0x7f ;  /* 0x0000007f16007804 */ /* 0x000fda0000001000 */
[----:B------:R-:W2:Y:S04]  /*08b0*/  @P0 LDG.E R18, desc[UR6][R14.64+0xa0] ;  /* 0x0000a0060e120981 */ /* 0x000ea8000c1e1900 */
[----:B------:R-:W3:Y:S04]  /*08c0*/  @P0 LDG.E R19, desc[UR6][R14.64+0xa4] ;  /* 0x0000a4060e130981 */ /* 0x000ee8000c1e1900 */
[----:B------:R-:W4:Y:S04]  /*08d0*/  @P0 LDG.E R20, desc[UR6][R14.64+0xa8] ;  /* 0x0000a8060e140981 */ /* 0x000f28000c1e1900 */
[----:B------:R-:W4:Y:S04]  /*08e0*/  @P0 LDG.E R21, desc[UR6][R14.64+0xac] ;  /* 0x0000ac060e150981 */ /* 0x000f28000c1e1900 */
[----:B------:R-:W4:Y:S04]  /*08f0*/  @P0 LDG.E R24, desc[UR6][R14.64+0xb0] ;  /* 0x0000b0060e180981 */ /* 0x000f28000c1e1900 */
[----:B------:R-:W4:Y:S04]  /*0900*/  @P1 LDG.E R16, desc[UR6][R14.64+0xbc] ;  /* 0x0000bc060e101981 */ /* 0x000f28000c1e1900 */
[----:B------:R-:W4:Y:S04]  /*0910*/  @P1 LDG.E R26, desc[UR6][R14.64+0xb4] ;  /* 0x0000b4060e1a1981 */ /* 0x000f28000c1e1900 */
        /* <DEDUP_REMOVED lines=11> */
[----:B------:R-:W-:Y:S01]  /*09d0*/  LOP3.LUT P0, RZ, R22, 0x8000, RZ, 0xc0, !PT ;  /* 0x0000800016ff7812 */ /* 0x000fe2000780c0ff */
[----:B------:R-:W4:Y:S01]  /*09e0*/  @P2 LDG.E R24, desc[UR6][R14.64+0xd8] ;  /* 0x0000d8060e182981 */ /* 0x000f22000c1e1900 */
[----:B------:R-:W-:-:S03]  /*09f0*/  @P1 LOP3.LUT R7, R7, R16, RZ, 0x3c, !PT ;  /* 0x0000001007071212 */ /* 0x000fc600078e3cff */
[----:B------:R-:W4:Y:S01]  /*0a00*/  @P2 LDG.E R22, desc[UR6][R14.64+0xd0] ;  /* 0x0000d0060e162981 */ /* 0x000f22000c1e1900 */
[----:B------:R-:W-:-:S03]  /*0a10*/  @P1 LOP3.LUT R3, R3, R26, RZ, 0x3c, !PT ;  /* 0x0000001a03031212 */ /* 0x000fc600078e3cff */
[----:B------:R-:W4:Y:S01]  /*0a20*/  @P3 LDG.E R16, desc[UR6][R14.64+0xe4] ;  /* 0x0000e4060e103981 */ /* 0x000f22000c1e1900 */
[----:B------:R-:W-:-:S03]  /*0a30*/  @P1 LOP3.LUT R6, R6, R23, RZ, 0x3c, !PT ;  /* 0x0000001706061212 */ /* 0x000fc600078e3cff */
[----:B------:R-:W4:Y:S01]  /*0a40*/  @P3 LDG.E R26, desc[UR6][R14.64+0xdc] ;  /* 0x0000dc060e1a3981 */ /* 0x000f22000c1e1900 */
[----:B------:R-:W-:-:S03]  /*0a50*/  @P1 LOP3.LUT R4, R4, R17, RZ, 0x3c, !PT ;  /* 0x0000001104041212 */ /* 0x000fc600078e3cff */
        /* <DEDUP_REMOVED lines=43> */
[----:B------:R-:W-:-:S04]  /*0d10*/  UIADD3 UR4, UPT, UPT, UR4, 0x10, URZ ;  /* 0x0000001004047890 */ /* 0x000fc8000fffe0ff */
[----:B------:R-:W-:Y:S01]  /*0d20*/  UISETP.NE.AND UP0, UPT, UR4, 0x20, UPT ;  /* 0x000000200400788c */ /* 0x000fe2000bf05270 */
[----:B--2---:R-:W-:Y:S02]  /*0d30*/  @P5 LOP3.LUT R5, R5, R18, RZ, 0x3c, !PT ;  /* 0x0000001205055212 */ /* 0x004fe400078e3cff */
[----:B---3--:R-:W-:Y:S02]  /*0d40*/  @P6 LOP3.LUT R6, R6, R19, RZ, 0x3c, !PT ;  /* 0x0000001306066212 */ /* 0x008fe400078e3cff */
[----:B----4-:R-:W-:Y:S02]  /*0d50*/  @P6 LOP3.LUT R3, R3, R20, RZ, 0x3c, !PT ;  /* 0x0000001403036212 */ /* 0x010fe400078e3cff */
[----:B------:R-:W-:Y:S02]  /*0d60*/  @P6 LOP3.LUT R4, R4, R21, RZ, 0x3c, !PT ;  /* 0x0000001504046212 */ /* 0x000fe400078e3cff */
[----:B------:R-:W-:Y:S02]  /*0d70*/  @P6 LOP3.LUT R7, R7, R22, RZ, 0x3c, !PT ;  /* 0x0000001607076212 */ /* 0x000fe400078e3cff */
[----:B------:R-:W-:-:S02]  /*0d80*/  @P6 LOP3.LUT R5, R5, R16, RZ, 0x3c, !PT ;  /* 0x0000001005056212 */ /* 0x000fc400078e3cff */
[----:B------:R-:W-:Y:S02]  /*0d90*/  @P0 LOP3.LUT R3, R3, R24, RZ, 0x3c, !PT ;  /* 0x0000001803030212 */ /* 0x000fe400078e3cff */
[----:B------:R-:W-:Y:S02]  /*0da0*/  @P0 LOP3.LUT R5, R5, R28, RZ, 0x3c, !PT ;  /* 0x0000001c05050212 */ /* 0x000fe400078e3cff */
[----:B------:R-:W-:Y:S02]  /*0db0*/  @P0 LOP3.LUT R7, R7, R26, RZ, 0x3c, !PT ;  /* 0x0000001a07070212 */ /* 0x000fe400078e3cff */
[----:B------:R-:W-:Y:S02]  /*0dc0*/  @P0 LOP3.LUT R4, R4, R23, RZ, 0x3c, !PT ;  /* 0x0000001704040212 */ /* 0x000fe400078e3cff */
[----:B------:R-:W-:Y:S01]  /*0dd0*/  @P0 LOP3.LUT R6, R6, R17, RZ, 0x3c, !PT ;  /* 0x0000001106060212 */ /* 0x000fe200078e3cff */
[----:B------:R-:W-:Y:S06]  /*0de0*/  BRA.U UP0, `(.L_x_11) ;  /* 0xfffffff500487547 */ /* 0x000fec000b83ffff */
[----:B------:R-:W-:-:S05]  /*0df0*/  VIADD R2, R2, 0x1 ;  /* 0x0000000102027836 */ /* 0x000fca0000000000 */
[----:B------:R-:W-:-:S13]  /*0e00*/  ISETP.NE.AND P0, PT, R2, 0x5, PT ;  /* 0x000000050200780c */ /* 0x000fda0003f05270 */
[----:B------:R-:W-:Y:S05]  /*0e10*/  @P0 BRA `(.L_x_12) ;  /* 0xfffffff400300947 */ /* 0x000fea000383ffff */
[----:B------:R-:W-:Y:S01]  /*0e20*/  LOP3.LUT R2, R10, 0x3, RZ, 0xc0, !PT ;  /* 0x000000030a027812 */ /* 0x000fe200078ec0ff */
[----:B------:R0:W-:Y:S03]  /*0e30*/  STL.64 [R1+0x8], R6 ;  /* 0x0000080601007387 */ /* 0x0001e60000100a00 */
[----:B------:R-:W-:Y:S01]  /*0e40*/  ISETP.NE.U32.AND P0, PT, R2, 0x1, PT ;  /* 0x000000010200780c */ /* 0x000fe20003f05070 */
[----:B------:R0:W-:Y:S03]  /*0e50*/  STL.64 [R1+0x10], R4 ;  /* 0x0000100401007387 */ /* 0x0001e60000100a00 */
[----:B------:R-:W-:Y:S01]  /*0e60*/  ISETP.NE.AND.EX P0, PT, RZ, RZ, PT, P0 ;  /* 0x000000ffff00720c */ /* 0x000fe20003f05300 */
[----:B------:R0:W-:-:S12]  /*0e70*/  STL [R1+0x4], R3 ;  /* 0x0000040301007387 */ /* 0x0001d80000100800 */
[----:B0-----:R-:W-:Y:S05]  /*0e80*/  @!P0 BRA `(.L_x_10) ;  /* 0x0000001400f08947 */ /* 0x001fea0003800000 */
[----:B------:R-:W-:Y:S01]  /*0e90*/  UMOV UR4, URZ ;  /* 0x000000ff00047c82 */ /* 0x000fe20008000000 */
[----:B------:R-:W-:Y:S01]  /*0ea0*/  CS2R R2, SRZ ;  /* 0x0000000000027805 */ /* 0x000fe2000001ff00 */
[----:B------:R-:W-:Y:S01]  /*0eb0*/  IMAD.MOV.U32 R4, RZ, RZ, RZ ;  /* 0x000000ffff047224 */ /* 0x000fe200078e00ff */
[----:B------:R-:W-:Y:S01]  /*0ec0*/  CS2R R6, SRZ ;  /* 0x0000000000067805 */ /* 0x000fe2000001ff00 */
[----:B------:R-:W-:-:S07]  /*0ed0*/  IMAD.U32 R5, RZ, RZ, UR4 ;  /* 0x00000004ff057e24 */ /* 0x000fce000f8e00ff */
.L_x_14:
[----:B------:R-:W-:-:S06]  /*0ee0*/  IMAD R12, R2, 0x4, R1 ;  /* 0x00000004020c7824 */ /* 0x000fcc00078e0201 */
[----:B------:R-:W5:Y:S01]  /*0ef0*/  LDL R12, [R12+0x4] ;  /* 0x000004000c0c7983 */ /* 0x000f620000100800 */
[----:B------:R-:W-:-:S05]  /*0f00*/  UMOV UR4, URZ ;  /* 0x000000ff00047c82 */ /* 0x000fca0008000000 */
.L_x_13:
        /* <DEDUP_REMOVED lines=180> */
[----:B------:R0:W-:Y:S03]  /*1a50*/  STL [R1+0x4], R3 ;  /* 0x0000040301007387 */ /* 0x0001e60000100800 */
[----:B------:R-:W-:Y:S01]  /*1a60*/  ISETP.NE.AND.EX P0, PT, RZ, RZ, PT, P0 ;  /* 0x000000ffff00720c */ /* 0x000fe20003f05300 */
[----:B------:R0:W-:-:S12]  /*1a70*/  STL.64 [R1+0x10], R4 ;  /* 0x0000100401007387 */ /* 0x0001d80000100a00 */
[----:B0-----:R-:W-:Y:S05]  /*1a80*/  @P0 BRA `(.L_x_10) ;  /* 0x0000000800f00947 */ /* 0x001fea0003800000 */
[----:B------:R-:W-:Y:S01]  /*1a90*/  UMOV UR4, URZ ;  /* 0x000000ff00047c82 */ /* 0x000fe20008000000 */
[----:B------:R-:W-:Y:S01]  /*1aa0*/  CS2R R2, SRZ ;  /* 0x0000000000027805 */ /* 0x000fe2000001ff00 */
[----:B------:R-:W-:Y:S01]  /*1ab0*/  IMAD.MOV.U32 R4, RZ, RZ, RZ ;  /* 0x000000ffff047224 */ /* 0x000fe200078e00ff */
[----:B------:R-:W-:Y:S01]  /*1ac0*/  CS2R R6, SRZ ;  /* 0x0000000000067805 */ /* 0x000fe2000001ff00 */
[----:B------:R-:W-:-:S07]  /*1ad0*/  IMAD.U32 R5, RZ, RZ, UR4 ;  /* 0x00000004ff057e24 */ /* 0x000fce000f8e00ff */
.L_x_16:
[----:B------:R-:W-:-:S06]  /*1ae0*/  IMAD R12, R2, 0x4, R1 ;  /* 0x00000004020c7824 */ /* 0x000fcc00078e0201 */
[----:B------:R-:W5:Y:S01]  /*1af0*/  LDL R12, [R12+0x4] ;  /* 0x000004000c0c7983 */ /* 0x000f620000100800 */
[----:B------:R-:W-:-:S05]  /*1b00*/  UMOV UR4, URZ ;  /* 0x000000ff00047c82 */ /* 0x000fca0008000000 */
.L_x_15:
        /* <DEDUP_REMOVED lines=177> */
[----:B------:R0:W-:Y:S04]  /*2620*/  STL.64 [R1+0x8], R6 ;  /* 0x0000080601007387 */ /* 0x0001e80000100a00 */
[----:B------:R0:W-:Y:S04]  /*2630*/  STL [R1+0x4], R3 ;  /* 0x0000040301007387 */ /* 0x0001e80000100800 */
[----:B------:R0:W-:Y:S02]  /*2640*/  STL.64 [R1+0x10], R4 ;  /* 0x0000100401007387 */ /* 0x0001e40000100a00 */
.L_x_10:
[----:B------:R-:W-:Y:S05]  /*2650*/  BSYNC.RECONVERGENT B1 ;  /* 0x0000000000017941 */ /* 0x000fea0003800200 */
.L_x_9:
[C---:B------:R-:W-:Y:S01]  /*2660*/  ISETP.GT.U32.AND P0, PT, R10.reuse, 0x3, PT ;  /* 0x000000030a00780c */ /* 0x040fe20003f04070 */
[----:B------:R-:W-:Y:S01]  /*2670*/  VIADD R11, R11, 0x1 ;  /* 0x000000010b0b7836 */ /* 0x000fe20000000000 */
[--C-:B------:R-:W-:Y:S02]  /*2680*/  SHF.R.U64 R10, R10, 0x2, R13.reuse ;  /* 0x000000020a0a7819 */ /* 0x100fe4000000120d */
[----:B------:R-:W-:Y:S02]  /*2690*/  ISETP.GT.U32.AND.EX P0, PT, R13, RZ, PT, P0 ;  /* 0x000000ff0d00720c */ /* 0x000fe40003f04100 */
[----:B------:R-:W-:-:S11]  /*26a0*/  SHF.R.U32.HI R13, RZ, 0x2, R13 ;  /* 0x00000002ff0d7819 */ /* 0x000fd6000001160d */
[----:B------:R-:W-:Y:S05]  /*26b0*/  @P0 BRA `(.L_x_17) ;  /* 0xffffffd800e00947 */ /* 0x000fea000383ffff */
.L_x_8:
[----:B------:R-:W-:Y:S05]  /*26c0*/  BSYNC.RECONVERGENT B0 ;  /* 0x0000000000007941 */ /* 0x000fea0003800200 */
.L_x_7:
[----:B0-----:R-:W0:Y:S01]  /*26d0*/  LDC R6, c[0x0][0x390] ;  /* 0x0000e400ff067b82 */ /* 0x001e220000000800 */
[----:B------:R-:W-:Y:S01]  /*26e0*/  SHF.R.U32.HI R2, RZ, 0x2, R3 ;  /* 0x00000002ff027819 */ /* 0x000fe20000011603 */
[----:B------:R-:W1:Y:S03]  /*26f0*/  LDCU.64 UR4, c[0x0][0x380] ;  /* 0x00007000ff0477ac */ /* 0x000e660008000a00 */
[----:B------:R-:W-:Y:S01]  /*2700*/  LOP3.LUT R2, R2, R3, RZ, 0x3c, !PT ;  /* 0x0000000302027212 */ /* 0x000fe200078e3cff */
[----:B------:R-:W-:-:S04]  /*2710*/  IMAD.SHL.U32 R3, R5, 0x10, RZ ;  /* 0x0000001005037824 */ /* 0x000fc800078e00ff */
[----:B------:R-:W-:-:S05]  /*2720*/  IMAD.SHL.U32 R4, R2, 0x2, RZ ;  /* 0x0000000202047824 */ /* 0x000fca00078e00ff */
[----:B------:R-:W-:-:S04]  /*2730*/  LOP3.LUT R4, R2, R4, R3, 0x96, !PT ;  /* 0x0000000402047212 */ /* 0x000fc800078e9603 */
[----:B------:R-:W-:Y:S01]  /*2740*/  LOP3.LUT R4, R4, R5, RZ, 0x3c, !PT ;  /* 0x0000000504047212 */ /* 0x000fe200078e3cff */
[----:B------:R-:W-:Y:S01]  /*2750*/  IMAD.MOV.U32 R5, RZ, RZ, 0x2f800000 ;  /* 0x2f800000ff057424 */ /* 0x000fe200078e00ff */
[----:B-1----:R-:W-:Y:S02]  /*2760*/  LEA R2, P0, R0, UR4, 0x2 ;  /* 0x0000000400027c11 */ /* 0x002fe4000f8010ff */
[----:B0-----:R-:W-:-:S05]  /*2770*/  LOP3.LUT R6, R6, 0xaad26b49, RZ, 0x3c, !PT ;  /* 0xaad26b4906067812 */ /* 0x001fca00078e3cff */
[----:B------:R-:W-:-:S05]  /*2780*/  IMAD R3, R6, 0x4182bed5, RZ ;  /* 0x4182bed506037824 */ /* 0x000fca00078e02ff */
[----:B------:R-:W-:Y:S02]  /*2790*/  IADD3 R4, PT, PT, R3, -0x26039c23, R4 ;  /* 0xd9fc63dd03047810 */ /* 0x000fe40007ffe004 */
[----:B------:R-:W-:Y:S02]  /*27a0*/  SHF.R.S32.HI R3, RZ, 0x1f, R0 ;  /* 0x0000001fff037819 */ /* 0x000fe40000011400 */
[----:B------:R-:W-:Y:S02]  /*27b0*/  I2FP.F32.U32 R4, R4 ;  /* 0x0000000400047245 */ /* 0x000fe40000201000 */
[----:B------:R-:W-:-:S03]  /*27c0*/  LEA.HI.X R3, R0, UR5, R3, 0x2, P0 ;  /* 0x0000000500037c11 */ /* 0x000fc600080f1403 */
[----:B------:R-:W-:-:S05]  /*27d0*/  FFMA R5, R4, R5, 1.1641532182693481445e-10 ;  /* 0x2f00000004057423 */ /* 0x000fca0000000005 */
[----:B------:R-:W-:Y:S01]  /*27e0*/  STG.E desc[UR6][R2.64], R5 ;  /* 0x0000000502007986 */ /* 0x000fe2000c101906 */
[----:B------:R-:W-:Y:S05]  /*27f0*/  EXIT ;  /* 0x000000000000794d */ /* 0x000fea0003800000 */
.L_x_18:
        /* <DEDUP_REMOVED lines=16> */
.L_x_22:


//--------------------- .nv.global.init           --------------------------
	.section	.nv.global.init,"aw",@progbits
	.align	4
.nv.global.init:
	.type		mrg32k3aM1SubSeq,@object
	.size		mrg32k3aM1SubSeq,(mrg32k3aM2SubSeq - mrg32k3aM1SubSeq)
mrg32k3aM1SubSeq:
        /*0000*/ 	.byte	0x0b, 0xcc, 0xee, 0x04, 0x73, 0x29, 0x8b, 0x6f, 0xf6, 0x53, 0x03, 0xf6, 0x23, 0xf6, 0xea, 0xda
        /* <DEDUP_REMOVED lines=125> */
	.type		mrg32k3aM2SubSeq,@object
	.size		mrg32k3aM2SubSeq,(mrg32k3aM1 - mrg32k3aM2SubSeq)
mrg32k3aM2SubSeq:
        /* <DEDUP_REMOVED lines=126> */
	.type		mrg32k3aM1,@object
	.size		mrg32k3aM1,(mrg32k3aM1Seq - mrg32k3aM1)
mrg32k3aM1:
        /* <DEDUP_REMOVED lines=144> */
	.type		mrg32k3aM1Seq,@object
	.size		mrg32k3aM1Seq,(mrg32k3aM2 - mrg32k3aM1Seq)
mrg32k3aM1Seq:
        /* <DEDUP_REMOVED lines=144> */
	.type		mrg32k3aM2,@object
	.size		mrg32k3aM2,(mrg32k3aM2Seq - mrg32k3aM2)
mrg32k3aM2:
        /* <DEDUP_REMOVED lines=144> */
	.type		mrg32k3aM2Seq,@object
	.size		mrg32k3aM2Seq,(precalc_xorwow_matrix - mrg32k3aM2Seq)
mrg32k3aM2Seq:
        /* <DEDUP_REMOVED lines=144> */
	.type		precalc_xorwow_matrix,@object
	.size		precalc_xorwow_matrix,(precalc_xorwow_offset_matrix - precalc_xorwow_matrix)
precalc_xorwow_matrix:
        /* <DEDUP_REMOVED lines=6400> */
	.type		precalc_xorwow_offset_matrix,@object
	.size		precalc_xorwow_offset_matrix,(.L_1 - precalc_xorwow_offset_matrix)
precalc_xorwow_offset_matrix:
        /* <DEDUP_REMOVED lines=6400> */
.L_1:


//--------------------- .nv.shared.reserved.0     --------------------------
	.section	.nv.shared.reserved.0,"aw",@nobits
	.weak		__nv_reservedSMEM_offset_0_alias
	.size		__nv_reservedSMEM_offset_0_alias, 0, 64
	.other		__nv_reservedSMEM_offset_0_alias,@"STO_CUDA_RESERVED_SHARED STV_DEFAULT"
__nv_reservedSMEM_offset_0_alias:
	.zero		0
	.zero		64


//--------------------- .nv.constant0._Z8c_matmulPfS_S_iii --------------------------
	.section	.nv.constant0._Z8c_matmulPfS_S_iii,"a",@progbits
	.sectionflags	@""
	.align	4
.nv.constant0._Z8c_matmulPfS_S_iii:
	.zero		932


//--------------------- .nv.constant0._Z12add2d_kernelPfS_ii --------------------------
	.section	.nv.constant0._Z12add2d_kernelPfS_ii,"a",@progbits
	.sectionflags	@""
	.align	4
.nv.constant0._Z12add2d_kernelPfS_ii:
	.zero		920


//--------------------- .nv.constant0._Z10add_kernelPfS_i --------------------------
	.section	.nv.constant0._Z10add_kernelPfS_i,"a",@progbits
	.sectionflags	@""
	.align	4
.nv.constant0._Z10add_kernelPfS_i:
	.zero		916


//--------------------- .nv.constant0._Z25init_random_matrix_kernelPfiij --------------------------
	.section	.nv.constant0._Z25init_random_matrix_kernelPfiij,"a",@progbits
	.sectionflags	@""
	.align	4
.nv.constant0._Z25init_random_matrix_kernelPfiij:
	.zero		916


//--------------------- SYMBOLS --------------------------

	.type		.nv.reservedSmem.offset0,@object
	.size		.nv.reservedSmem.offset0,0x4
